//
// Generated by NVIDIA NVVM Compiler
//
// Compiler Build ID: CL-36424714
// Cuda compilation tools, release 13.0, V13.0.88
// Based on NVVM 20.0.0
//

.version 9.0
.target sm_100
.address_size 64

	// .globl	_Z15kernel_update_iPdS_i
.extern .shared .align 16 .b8 shared_eps[];

.visible .entry _Z15kernel_update_iPdS_i(
	.param .u64 .ptr .align 1 _Z15kernel_update_iPdS_i_param_0,
	.param .u64 .ptr .align 1 _Z15kernel_update_iPdS_i_param_1,
	.param .u32 _Z15kernel_update_iPdS_i_param_2
)
{
	.reg .pred 	%p<18>;
	.reg .b32 	%r<59>;
	.reg .b64 	%rd<51>;
	.reg .b64 	%fd<50>;

	ld.param.u64 	%rd3, [_Z15kernel_update_iPdS_i_param_0];
	ld.param.u64 	%rd4, [_Z15kernel_update_iPdS_i_param_1];
	ld.param.u32 	%r25, [_Z15kernel_update_iPdS_i_param_2];
	cvta.to.global.u64 	%rd1, %rd4;
	cvta.to.global.u64 	%rd2, %rd3;
	mov.u32 	%r26, %ctaid.x;
	mov.u32 	%r27, %ntid.x;
	mov.u32 	%r28, %tid.x;
	mad.lo.s32 	%r1, %r26, %r27, %r28;
	mov.u32 	%r29, %ctaid.y;
	mov.u32 	%r30, %ntid.y;
	mov.u32 	%r31, %tid.y;
	mad.lo.s32 	%r2, %r29, %r30, %r31;
	setp.lt.s32 	%p2, %r25, 3;
	@%p2 bra 	$L__BB0_19;
	add.s32 	%r33, %r25, -1;
	setp.lt.s32 	%p3, %r1, 1;
	setp.ge.s32 	%p4, %r1, %r33;
	or.pred  	%p5, %p3, %p4;
	setp.eq.s32 	%p6, %r2, 0;
	or.pred  	%p7, %p6, %p5;
	setp.ge.u32 	%p8, %r2, %r33;
	or.pred  	%p1, %p8, %p7;
	mul.lo.s32 	%r3, %r25, %r25;
	mad.lo.s32 	%r4, %r25, %r1, %r2;
	add.s32 	%r5, %r25, -2;
	add.s32 	%r34, %r25, -3;
	and.b32  	%r6, %r5, 7;
	setp.lt.u32 	%p9, %r34, 7;
	mov.b32 	%r57, 1;
	@%p9 bra 	$L__BB0_7;
	and.b32  	%r36, %r5, -8;
	neg.s32 	%r55, %r36;
	shl.b32 	%r37, %r25, 1;
	add.s32 	%r38, %r1, %r37;
	mad.lo.s32 	%r53, %r25, %r38, %r2;
	shl.b32 	%r9, %r3, 3;
	mov.b32 	%r54, 0;
	mul.wide.s32 	%rd9, %r3, 8;
	mov.u32 	%r52, %r4;
$L__BB0_3:
	.pragma "nounroll";
	@%p1 bra 	$L__BB0_5;
	mul.wide.s32 	%rd5, %r52, 8;
	add.s64 	%rd6, %rd2, %rd5;
	ld.global.f64 	%fd1, [%rd6];
	mul.wide.s32 	%rd7, %r53, 8;
	add.s64 	%rd8, %rd1, %rd7;
	ld.global.f64 	%fd2, [%rd8];
	add.f64 	%fd3, %fd1, %fd2;
	mul.f64 	%fd4, %fd3, 0d3FE0000000000000;
	add.s64 	%rd10, %rd6, %rd9;
	st.global.f64 	[%rd10], %fd4;
	add.s64 	%rd11, %rd8, %rd9;
	ld.global.f64 	%fd5, [%rd11];
	add.f64 	%fd6, %fd4, %fd5;
	mul.f64 	%fd7, %fd6, 0d3FE0000000000000;
	add.s64 	%rd12, %rd10, %rd9;
	st.global.f64 	[%rd12], %fd7;
	add.s64 	%rd13, %rd11, %rd9;
	ld.global.f64 	%fd8, [%rd13];
	add.f64 	%fd9, %fd7, %fd8;
	mul.f64 	%fd10, %fd9, 0d3FE0000000000000;
	add.s64 	%rd14, %rd12, %rd9;
	st.global.f64 	[%rd14], %fd10;
	add.s64 	%rd15, %rd13, %rd9;
	ld.global.f64 	%fd11, [%rd15];
	add.f64 	%fd12, %fd10, %fd11;
	mul.f64 	%fd13, %fd12, 0d3FE0000000000000;
	add.s64 	%rd16, %rd14, %rd9;
	st.global.f64 	[%rd16], %fd13;
	add.s64 	%rd17, %rd15, %rd9;
	ld.global.f64 	%fd14, [%rd17];
	add.f64 	%fd15, %fd13, %fd14;
	mul.f64 	%fd16, %fd15, 0d3FE0000000000000;
	add.s64 	%rd18, %rd16, %rd9;
	st.global.f64 	[%rd18], %fd16;
	add.s64 	%rd19, %rd17, %rd9;
	ld.global.f64 	%fd17, [%rd19];
	add.f64 	%fd18, %fd16, %fd17;
	mul.f64 	%fd19, %fd18, 0d3FE0000000000000;
	add.s64 	%rd20, %rd18, %rd9;
	st.global.f64 	[%rd20], %fd19;
	add.s64 	%rd21, %rd19, %rd9;
	ld.global.f64 	%fd20, [%rd21];
	add.f64 	%fd21, %fd19, %fd20;
	mul.f64 	%fd22, %fd21, 0d3FE0000000000000;
	add.s64 	%rd22, %rd20, %rd9;
	st.global.f64 	[%rd22], %fd22;
	add.s64 	%rd23, %rd21, %rd9;
	ld.global.f64 	%fd23, [%rd23];
	add.f64 	%fd24, %fd22, %fd23;
	mul.f64 	%fd25, %fd24, 0d3FE0000000000000;
	add.s64 	%rd24, %rd22, %rd9;
	st.global.f64 	[%rd24], %fd25;
$L__BB0_5:
	add.s32 	%r55, %r55, 8;
	add.s32 	%r54, %r54, 8;
	add.s32 	%r53, %r53, %r9;
	add.s32 	%r52, %r52, %r9;
	setp.ne.s32 	%p10, %r55, 0;
	@%p10 bra 	$L__BB0_3;
	add.s32 	%r57, %r54, 1;
$L__BB0_7:
	setp.eq.s32 	%p11, %r6, 0;
	@%p11 bra 	$L__BB0_19;
	and.b32  	%r20, %r5, 3;
	setp.lt.u32 	%p12, %r6, 4;
	@%p12 bra 	$L__BB0_12;
	@%p1 bra 	$L__BB0_11;
	add.s32 	%r39, %r57, -1;
	mad.lo.s32 	%r40, %r3, %r39, %r4;
	mul.wide.s32 	%rd25, %r40, 8;
	add.s64 	%rd26, %rd2, %rd25;
	ld.global.f64 	%fd26, [%rd26];
	shl.b32 	%r41, %r3, 1;
	add.s32 	%r42, %r40, %r41;
	mul.wide.s32 	%rd27, %r42, 8;
	add.s64 	%rd28, %rd1, %rd27;
	ld.global.f64 	%fd27, [%rd28];
	add.f64 	%fd28, %fd26, %fd27;
	mul.f64 	%fd29, %fd28, 0d3FE0000000000000;
	mul.wide.s32 	%rd29, %r3, 8;
	add.s64 	%rd30, %rd26, %rd29;
	st.global.f64 	[%rd30], %fd29;
	add.s64 	%rd31, %rd28, %rd29;
	ld.global.f64 	%fd30, [%rd31];
	add.f64 	%fd31, %fd29, %fd30;
	mul.f64 	%fd32, %fd31, 0d3FE0000000000000;
	add.s64 	%rd32, %rd30, %rd29;
	st.global.f64 	[%rd32], %fd32;
	add.s64 	%rd33, %rd31, %rd29;
	ld.global.f64 	%fd33, [%rd33];
	add.f64 	%fd34, %fd32, %fd33;
	mul.f64 	%fd35, %fd34, 0d3FE0000000000000;
	add.s64 	%rd34, %rd32, %rd29;
	st.global.f64 	[%rd34], %fd35;
	add.s64 	%rd35, %rd33, %rd29;
	ld.global.f64 	%fd36, [%rd35];
	add.f64 	%fd37, %fd35, %fd36;
	mul.f64 	%fd38, %fd37, 0d3FE0000000000000;
	add.s64 	%rd36, %rd34, %rd29;
	st.global.f64 	[%rd36], %fd38;
$L__BB0_11:
	add.s32 	%r57, %r57, 4;
$L__BB0_12:
	setp.eq.s32 	%p13, %r20, 0;
	@%p13 bra 	$L__BB0_19;
	setp.eq.s32 	%p14, %r20, 1;
	@%p14 bra 	$L__BB0_17;
	@%p1 bra 	$L__BB0_16;
	add.s32 	%r43, %r57, -1;
	mad.lo.s32 	%r44, %r3, %r43, %r4;
	mul.wide.s32 	%rd37, %r44, 8;
	add.s64 	%rd38, %rd2, %rd37;
	ld.global.f64 	%fd39, [%rd38];
	shl.b32 	%r45, %r3, 1;
	add.s32 	%r46, %r44, %r45;
	mul.wide.s32 	%rd39, %r46, 8;
	add.s64 	%rd40, %rd1, %rd39;
	ld.global.f64 	%fd40, [%rd40];
	add.f64 	%fd41, %fd39, %fd40;
	mul.f64 	%fd42, %fd41, 0d3FE0000000000000;
	mul.wide.s32 	%rd41, %r3, 8;
	add.s64 	%rd42, %rd38, %rd41;
	st.global.f64 	[%rd42], %fd42;
	add.s64 	%rd43, %rd40, %rd41;
	ld.global.f64 	%fd43, [%rd43];
	add.f64 	%fd44, %fd42, %fd43;
	mul.f64 	%fd45, %fd44, 0d3FE0000000000000;
	add.s64 	%rd44, %rd42, %rd41;
	st.global.f64 	[%rd44], %fd45;
$L__BB0_16:
	add.s32 	%r57, %r57, 2;
$L__BB0_17:
	and.b32  	%r47, %r25, 1;
	setp.eq.b32 	%p15, %r47, 1;
	not.pred 	%p16, %p15;
	or.pred  	%p17, %p16, %p1;
	@%p17 bra 	$L__BB0_19;
	add.s32 	%r48, %r57, -1;
	mad.lo.s32 	%r49, %r3, %r48, %r4;
	mul.wide.s32 	%rd45, %r49, 8;
	add.s64 	%rd46, %rd2, %rd45;
	ld.global.f64 	%fd46, [%rd46];
	shl.b32 	%r50, %r3, 1;
	add.s32 	%r51, %r49, %r50;
	mul.wide.s32 	%rd47, %r51, 8;
	add.s64 	%rd48, %rd1, %rd47;
	ld.global.f64 	%fd47, [%rd48];
	add.f64 	%fd48, %fd46, %fd47;
	mul.f64 	%fd49, %fd48, 0d3FE0000000000000;
	mul.wide.s32 	%rd49, %r3, 8;
	add.s64 	%rd50, %rd46, %rd49;
	st.global.f64 	[%rd50], %fd49;
$L__BB0_19:
	ret;

}
	// .globl	_Z15kernel_update_jPdS_i
.visible .entry _Z15kernel_update_jPdS_i(
	.param .u64 .ptr .align 1 _Z15kernel_update_jPdS_i_param_0,
	.param .u64 .ptr .align 1 _Z15kernel_update_jPdS_i_param_1,
	.param .u32 _Z15kernel_update_jPdS_i_param_2
)
{
	.reg .pred 	%p<18>;
	.reg .b32 	%r<62>;
	.reg .b64 	%rd<51>;
	.reg .b64 	%fd<50>;

	ld.param.u64 	%rd3, [_Z15kernel_update_jPdS_i_param_0];
	ld.param.u64 	%rd4, [_Z15kernel_update_jPdS_i_param_1];
	ld.param.u32 	%r28, [_Z15kernel_update_jPdS_i_param_2];
	cvta.to.global.u64 	%rd1, %rd4;
	cvta.to.global.u64 	%rd2, %rd3;
	mov.u32 	%r29, %ctaid.y;
	mov.u32 	%r30, %ntid.y;
	mul.lo.s32 	%r1, %r29, %r30;
	mov.u32 	%r2, %tid.y;
	add.s32 	%r3, %r1, %r2;
	setp.lt.s32 	%p2, %r28, 3;
	@%p2 bra 	$L__BB1_19;
	mov.u32 	%r32, %tid.x;
	mov.u32 	%r33, %ntid.x;
	mov.u32 	%r34, %ctaid.x;
	mad.lo.s32 	%r35, %r34, %r33, %r32;
	add.s32 	%r36, %r28, -1;
	setp.lt.s32 	%p3, %r35, 1;
	setp.ge.s32 	%p4, %r35, %r36;
	or.pred  	%p5, %p3, %p4;
	setp.eq.s32 	%p6, %r3, 0;
	or.pred  	%p7, %p6, %p5;
	setp.ge.u32 	%p8, %r3, %r36;
	or.pred  	%p1, %p8, %p7;
	mul.lo.s32 	%r4, %r28, %r35;
	mul.lo.s32 	%r5, %r4, %r28;
	add.s32 	%r6, %r5, %r3;
	add.s32 	%r7, %r28, -2;
	add.s32 	%r37, %r28, -3;
	and.b32  	%r8, %r7, 7;
	setp.lt.u32 	%p9, %r37, 7;
	mov.b32 	%r60, 1;
	@%p9 bra 	$L__BB1_7;
	and.b32  	%r39, %r7, -8;
	neg.s32 	%r58, %r39;
	add.s32 	%r40, %r4, 2;
	mad.lo.s32 	%r56, %r28, %r40, %r3;
	shl.b32 	%r11, %r28, 3;
	add.s32 	%r41, %r2, %r5;
	add.s32 	%r55, %r41, %r1;
	mov.b32 	%r57, 0;
	mul.wide.u32 	%rd9, %r28, 8;
$L__BB1_3:
	.pragma "nounroll";
	@%p1 bra 	$L__BB1_5;
	mul.wide.s32 	%rd5, %r55, 8;
	add.s64 	%rd6, %rd2, %rd5;
	ld.global.f64 	%fd1, [%rd6];
	mul.wide.s32 	%rd7, %r56, 8;
	add.s64 	%rd8, %rd1, %rd7;
	ld.global.f64 	%fd2, [%rd8];
	add.f64 	%fd3, %fd1, %fd2;
	mul.f64 	%fd4, %fd3, 0d3FE0000000000000;
	add.s64 	%rd10, %rd6, %rd9;
	st.global.f64 	[%rd10], %fd4;
	add.s64 	%rd11, %rd8, %rd9;
	ld.global.f64 	%fd5, [%rd11];
	add.f64 	%fd6, %fd4, %fd5;
	mul.f64 	%fd7, %fd6, 0d3FE0000000000000;
	add.s64 	%rd12, %rd10, %rd9;
	st.global.f64 	[%rd12], %fd7;
	add.s64 	%rd13, %rd11, %rd9;
	ld.global.f64 	%fd8, [%rd13];
	add.f64 	%fd9, %fd7, %fd8;
	mul.f64 	%fd10, %fd9, 0d3FE0000000000000;
	add.s64 	%rd14, %rd12, %rd9;
	st.global.f64 	[%rd14], %fd10;
	add.s64 	%rd15, %rd13, %rd9;
	ld.global.f64 	%fd11, [%rd15];
	add.f64 	%fd12, %fd10, %fd11;
	mul.f64 	%fd13, %fd12, 0d3FE0000000000000;
	add.s64 	%rd16, %rd14, %rd9;
	st.global.f64 	[%rd16], %fd13;
	add.s64 	%rd17, %rd15, %rd9;
	ld.global.f64 	%fd14, [%rd17];
	add.f64 	%fd15, %fd13, %fd14;
	mul.f64 	%fd16, %fd15, 0d3FE0000000000000;
	add.s64 	%rd18, %rd16, %rd9;
	st.global.f64 	[%rd18], %fd16;
	add.s64 	%rd19, %rd17, %rd9;
	ld.global.f64 	%fd17, [%rd19];
	add.f64 	%fd18, %fd16, %fd17;
	mul.f64 	%fd19, %fd18, 0d3FE0000000000000;
	add.s64 	%rd20, %rd18, %rd9;
	st.global.f64 	[%rd20], %fd19;
	add.s64 	%rd21, %rd19, %rd9;
	ld.global.f64 	%fd20, [%rd21];
	add.f64 	%fd21, %fd19, %fd20;
	mul.f64 	%fd22, %fd21, 0d3FE0000000000000;
	add.s64 	%rd22, %rd20, %rd9;
	st.global.f64 	[%rd22], %fd22;
	add.s64 	%rd23, %rd21, %rd9;
	ld.global.f64 	%fd23, [%rd23];
	add.f64 	%fd24, %fd22, %fd23;
	mul.f64 	%fd25, %fd24, 0d3FE0000000000000;
	add.s64 	%rd24, %rd22, %rd9;
	st.global.f64 	[%rd24], %fd25;
$L__BB1_5:
	add.s32 	%r58, %r58, 8;
	add.s32 	%r57, %r57, 8;
	add.s32 	%r56, %r56, %r11;
	add.s32 	%r55, %r55, %r11;
	setp.ne.s32 	%p10, %r58, 0;
	@%p10 bra 	$L__BB1_3;
	add.s32 	%r60, %r57, 1;
$L__BB1_7:
	setp.eq.s32 	%p11, %r8, 0;
	@%p11 bra 	$L__BB1_19;
	and.b32  	%r23, %r7, 3;
	setp.lt.u32 	%p12, %r8, 4;
	@%p12 bra 	$L__BB1_12;
	@%p1 bra 	$L__BB1_11;
	add.s32 	%r42, %r60, -1;
	mad.lo.s32 	%r43, %r42, %r28, %r6;
	mul.wide.s32 	%rd25, %r43, 8;
	add.s64 	%rd26, %rd2, %rd25;
	ld.global.f64 	%fd26, [%rd26];
	shl.b32 	%r44, %r28, 1;
	add.s32 	%r45, %r43, %r44;
	mul.wide.s32 	%rd27, %r45, 8;
	add.s64 	%rd28, %rd1, %rd27;
	ld.global.f64 	%fd27, [%rd28];
	add.f64 	%fd28, %fd26, %fd27;
	mul.f64 	%fd29, %fd28, 0d3FE0000000000000;
	mul.wide.u32 	%rd29, %r28, 8;
	add.s64 	%rd30, %rd26, %rd29;
	st.global.f64 	[%rd30], %fd29;
	add.s64 	%rd31, %rd28, %rd29;
	ld.global.f64 	%fd30, [%rd31];
	add.f64 	%fd31, %fd29, %fd30;
	mul.f64 	%fd32, %fd31, 0d3FE0000000000000;
	add.s64 	%rd32, %rd30, %rd29;
	st.global.f64 	[%rd32], %fd32;
	add.s64 	%rd33, %rd31, %rd29;
	ld.global.f64 	%fd33, [%rd33];
	add.f64 	%fd34, %fd32, %fd33;
	mul.f64 	%fd35, %fd34, 0d3FE0000000000000;
	add.s64 	%rd34, %rd32, %rd29;
	st.global.f64 	[%rd34], %fd35;
	add.s64 	%rd35, %rd33, %rd29;
	ld.global.f64 	%fd36, [%rd35];
	add.f64 	%fd37, %fd35, %fd36;
	mul.f64 	%fd38, %fd37, 0d3FE0000000000000;
	add.s64 	%rd36, %rd34, %rd29;
	st.global.f64 	[%rd36], %fd38;
$L__BB1_11:
	add.s32 	%r60, %r60, 4;
$L__BB1_12:
	setp.eq.s32 	%p13, %r23, 0;
	@%p13 bra 	$L__BB1_19;
	setp.eq.s32 	%p14, %r23, 1;
	@%p14 bra 	$L__BB1_17;
	@%p1 bra 	$L__BB1_16;
	add.s32 	%r46, %r60, -1;
	mad.lo.s32 	%r47, %r46, %r28, %r6;
	mul.wide.s32 	%rd37, %r47, 8;
	add.s64 	%rd38, %rd2, %rd37;
	ld.global.f64 	%fd39, [%rd38];
	shl.b32 	%r48, %r28, 1;
	add.s32 	%r49, %r47, %r48;
	mul.wide.s32 	%rd39, %r49, 8;
	add.s64 	%rd40, %rd1, %rd39;
	ld.global.f64 	%fd40, [%rd40];
	add.f64 	%fd41, %fd39, %fd40;
	mul.f64 	%fd42, %fd41, 0d3FE0000000000000;
	mul.wide.u32 	%rd41, %r28, 8;
	add.s64 	%rd42, %rd38, %rd41;
	st.global.f64 	[%rd42], %fd42;
	add.s64 	%rd43, %rd40, %rd41;
	ld.global.f64 	%fd43, [%rd43];
	add.f64 	%fd44, %fd42, %fd43;
	mul.f64 	%fd45, %fd44, 0d3FE0000000000000;
	add.s64 	%rd44, %rd42, %rd41;
	st.global.f64 	[%rd44], %fd45;
$L__BB1_16:
	add.s32 	%r60, %r60, 2;
$L__BB1_17:
	and.b32  	%r50, %r28, 1;
	setp.eq.b32 	%p15, %r50, 1;
	not.pred 	%p16, %p15;
	or.pred  	%p17, %p16, %p1;
	@%p17 bra 	$L__BB1_19;
	add.s32 	%r51, %r60, -1;
	mad.lo.s32 	%r52, %r51, %r28, %r6;
	mul.wide.s32 	%rd45, %r52, 8;
	add.s64 	%rd46, %rd2, %rd45;
	ld.global.f64 	%fd46, [%rd46];
	shl.b32 	%r53, %r28, 1;
	add.s32 	%r54, %r52, %r53;
	mul.wide.s32 	%rd47, %r54, 8;
	add.s64 	%rd48, %rd1, %rd47;
	ld.global.f64 	%fd47, [%rd48];
	add.f64 	%fd48, %fd46, %fd47;
	mul.f64 	%fd49, %fd48, 0d3FE0000000000000;
	mul.wide.u32 	%rd49, %r28, 8;
	add.s64 	%rd50, %rd46, %rd49;
	st.global.f64 	[%rd50], %fd49;
$L__BB1_19:
	ret;

}
	// .globl	_Z15kernel_update_kPdS_S_i
.visible .entry _Z15kernel_update_kPdS_S_i(
	.param .u64 .ptr .align 1 _Z15kernel_update_kPdS_S_i_param_0,
	.param .u64 .ptr .align 1 _Z15kernel_update_kPdS_S_i_param_1,
	.param .u64 .ptr .align 1 _Z15kernel_update_kPdS_S_i_param_2,
	.param .u32 _Z15kernel_update_kPdS_S_i_param_3
)
{
	.reg .pred 	%p<24>;
	.reg .b32 	%r<67>;
	.reg .b64 	%rd<52>;
	.reg .b64 	%fd<178>;

	ld.param.u64 	%rd19, [_Z15kernel_update_kPdS_S_i_param_0];
	ld.param.u64 	%rd20, [_Z15kernel_update_kPdS_S_i_param_1];
	ld.param.u32 	%r33, [_Z15kernel_update_kPdS_S_i_param_3];
	cvta.to.global.u64 	%rd1, %rd20;
	cvta.to.global.u64 	%rd2, %rd19;
	mov.u32 	%r34, %ctaid.x;
	mov.u32 	%r1, %ntid.x;
	mov.u32 	%r2, %tid.x;
	mad.lo.s32 	%r3, %r34, %r1, %r2;
	mov.u32 	%r35, %ctaid.y;
	mov.u32 	%r4, %ntid.y;
	mov.u32 	%r5, %tid.y;
	mad.lo.s32 	%r6, %r35, %r4, %r5;
	setp.lt.s32 	%p2, %r33, 3;
	mov.f64 	%fd168, 0d0000000000000000;
	@%p2 bra 	$L__BB2_41;
	add.s32 	%r37, %r33, -1;
	setp.lt.s32 	%p3, %r3, 1;
	setp.ge.s32 	%p4, %r3, %r37;
	or.pred  	%p5, %p3, %p4;
	setp.eq.s32 	%p6, %r6, 0;
	or.pred  	%p7, %p6, %p5;
	setp.ge.u32 	%p8, %r6, %r37;
	or.pred  	%p1, %p8, %p7;
	mad.lo.s32 	%r38, %r33, %r3, %r6;
	mul.lo.s32 	%r7, %r38, %r33;
	add.s32 	%r8, %r7, -1;
	add.s32 	%r9, %r33, -2;
	add.s32 	%r39, %r33, -3;
	setp.lt.u32 	%p9, %r39, 7;
	mov.f64 	%fd168, 0d0000000000000000;
	mov.b32 	%r64, 1;
	@%p9 bra 	$L__BB2_21;
	and.b32  	%r41, %r9, -8;
	neg.s32 	%r62, %r41;
	add.s32 	%r60, %r7, 2;
	mul.wide.s32 	%rd21, %r7, 8;
	add.s64 	%rd22, %rd21, 32;
	add.s64 	%rd51, %rd2, %rd22;
	add.s64 	%rd50, %rd1, %rd22;
	mov.f64 	%fd168, 0d0000000000000000;
	mov.b32 	%r59, 0;
	mov.u32 	%r61, %r7;
$L__BB2_3:
	.pragma "nounroll";
	mul.wide.s32 	%rd23, %r61, 8;
	add.s64 	%rd24, %rd2, %rd23;
	add.s64 	%rd7, %rd24, 32;
	mul.wide.s32 	%rd25, %r60, 8;
	add.s64 	%rd26, %rd1, %rd25;
	add.s64 	%rd8, %rd26, 24;
	@%p1 bra 	$L__BB2_5;
	ld.global.f64 	%fd44, [%rd7+-32];
	ld.global.f64 	%fd45, [%rd8+-24];
	add.f64 	%fd46, %fd44, %fd45;
	mul.f64 	%fd47, %fd46, 0d3FE0000000000000;
	ld.global.f64 	%fd48, [%rd8+-32];
	sub.f64 	%fd49, %fd48, %fd47;
	abs.f64 	%fd50, %fd49;
	st.global.f64 	[%rd7+-24], %fd47;
	max.f64 	%fd168, %fd50, %fd168;
$L__BB2_5:
	@%p1 bra 	$L__BB2_7;
	ld.global.f64 	%fd51, [%rd7+-24];
	ld.global.f64 	%fd52, [%rd8+-16];
	add.f64 	%fd53, %fd51, %fd52;
	mul.f64 	%fd54, %fd53, 0d3FE0000000000000;
	ld.global.f64 	%fd55, [%rd50+-16];
	sub.f64 	%fd56, %fd55, %fd54;
	abs.f64 	%fd57, %fd56;
	st.global.f64 	[%rd51+-16], %fd54;
	max.f64 	%fd168, %fd57, %fd168;
$L__BB2_7:
	@%p1 bra 	$L__BB2_9;
	ld.global.f64 	%fd58, [%rd7+-16];
	ld.global.f64 	%fd59, [%rd8+-8];
	add.f64 	%fd60, %fd58, %fd59;
	mul.f64 	%fd61, %fd60, 0d3FE0000000000000;
	ld.global.f64 	%fd62, [%rd50+-8];
	sub.f64 	%fd63, %fd62, %fd61;
	abs.f64 	%fd64, %fd63;
	st.global.f64 	[%rd51+-8], %fd61;
	max.f64 	%fd168, %fd64, %fd168;
$L__BB2_9:
	@%p1 bra 	$L__BB2_11;
	ld.global.f64 	%fd65, [%rd7+-8];
	ld.global.f64 	%fd66, [%rd8];
	add.f64 	%fd67, %fd65, %fd66;
	mul.f64 	%fd68, %fd67, 0d3FE0000000000000;
	ld.global.f64 	%fd69, [%rd50];
	sub.f64 	%fd70, %fd69, %fd68;
	abs.f64 	%fd71, %fd70;
	st.global.f64 	[%rd51], %fd68;
	max.f64 	%fd168, %fd71, %fd168;
$L__BB2_11:
	@%p1 bra 	$L__BB2_13;
	ld.global.f64 	%fd72, [%rd7];
	ld.global.f64 	%fd73, [%rd8+8];
	add.f64 	%fd74, %fd72, %fd73;
	mul.f64 	%fd75, %fd74, 0d3FE0000000000000;
	ld.global.f64 	%fd76, [%rd50+8];
	sub.f64 	%fd77, %fd76, %fd75;
	abs.f64 	%fd78, %fd77;
	st.global.f64 	[%rd51+8], %fd75;
	max.f64 	%fd168, %fd78, %fd168;
$L__BB2_13:
	@%p1 bra 	$L__BB2_15;
	ld.global.f64 	%fd79, [%rd7+8];
	ld.global.f64 	%fd80, [%rd8+16];
	add.f64 	%fd81, %fd79, %fd80;
	mul.f64 	%fd82, %fd81, 0d3FE0000000000000;
	ld.global.f64 	%fd83, [%rd50+16];
	sub.f64 	%fd84, %fd83, %fd82;
	abs.f64 	%fd85, %fd84;
	st.global.f64 	[%rd51+16], %fd82;
	max.f64 	%fd168, %fd85, %fd168;
$L__BB2_15:
	@%p1 bra 	$L__BB2_17;
	ld.global.f64 	%fd86, [%rd7+16];
	ld.global.f64 	%fd87, [%rd8+24];
	add.f64 	%fd88, %fd86, %fd87;
	mul.f64 	%fd89, %fd88, 0d3FE0000000000000;
	ld.global.f64 	%fd90, [%rd50+24];
	sub.f64 	%fd91, %fd90, %fd89;
	abs.f64 	%fd92, %fd91;
	st.global.f64 	[%rd51+24], %fd89;
	max.f64 	%fd168, %fd92, %fd168;
$L__BB2_17:
	@%p1 bra 	$L__BB2_19;
	ld.global.f64 	%fd93, [%rd7+24];
	ld.global.f64 	%fd94, [%rd8+32];
	add.f64 	%fd95, %fd93, %fd94;
	mul.f64 	%fd96, %fd95, 0d3FE0000000000000;
	ld.global.f64 	%fd97, [%rd50+32];
	sub.f64 	%fd98, %fd97, %fd96;
	abs.f64 	%fd99, %fd98;
	st.global.f64 	[%rd51+32], %fd96;
	max.f64 	%fd168, %fd99, %fd168;
$L__BB2_19:
	add.s32 	%r62, %r62, 8;
	add.s32 	%r61, %r61, 8;
	add.s32 	%r60, %r60, 8;
	add.s32 	%r59, %r59, 8;
	add.s64 	%rd51, %rd51, 64;
	add.s64 	%rd50, %rd50, 64;
	setp.ne.s32 	%p10, %r62, 0;
	@%p10 bra 	$L__BB2_3;
	add.s32 	%r64, %r59, 1;
$L__BB2_21:
	and.b32  	%r22, %r9, 7;
	setp.eq.s32 	%p11, %r22, 0;
	@%p11 bra 	$L__BB2_41;
	and.b32  	%r23, %r9, 3;
	setp.lt.u32 	%p12, %r22, 4;
	@%p12 bra 	$L__BB2_32;
	add.s32 	%r42, %r8, %r64;
	mul.wide.s32 	%rd27, %r42, 8;
	add.s64 	%rd11, %rd2, %rd27;
	add.s32 	%r43, %r42, 2;
	mul.wide.s32 	%rd28, %r43, 8;
	add.s64 	%rd12, %rd1, %rd28;
	@%p1 bra 	$L__BB2_25;
	ld.global.f64 	%fd101, [%rd11];
	ld.global.f64 	%fd102, [%rd12];
	add.f64 	%fd103, %fd101, %fd102;
	mul.f64 	%fd104, %fd103, 0d3FE0000000000000;
	ld.global.f64 	%fd105, [%rd12+-8];
	sub.f64 	%fd106, %fd105, %fd104;
	abs.f64 	%fd107, %fd106;
	st.global.f64 	[%rd11+8], %fd104;
	max.f64 	%fd168, %fd107, %fd168;
$L__BB2_25:
	cvt.s64.s32 	%rd29, %r7;
	cvt.s64.s32 	%rd30, %r64;
	add.s64 	%rd31, %rd30, %rd29;
	shl.b64 	%rd32, %rd31, 3;
	add.s64 	%rd13, %rd2, %rd32;
	add.s64 	%rd14, %rd1, %rd32;
	@%p1 bra 	$L__BB2_27;
	ld.global.f64 	%fd108, [%rd11+8];
	ld.global.f64 	%fd109, [%rd12+8];
	add.f64 	%fd110, %fd108, %fd109;
	mul.f64 	%fd111, %fd110, 0d3FE0000000000000;
	ld.global.f64 	%fd112, [%rd14+8];
	sub.f64 	%fd113, %fd112, %fd111;
	abs.f64 	%fd114, %fd113;
	st.global.f64 	[%rd13+8], %fd111;
	max.f64 	%fd168, %fd114, %fd168;
$L__BB2_27:
	@%p1 bra 	$L__BB2_29;
	ld.global.f64 	%fd115, [%rd11+16];
	ld.global.f64 	%fd116, [%rd12+16];
	add.f64 	%fd117, %fd115, %fd116;
	mul.f64 	%fd118, %fd117, 0d3FE0000000000000;
	ld.global.f64 	%fd119, [%rd14+16];
	sub.f64 	%fd120, %fd119, %fd118;
	abs.f64 	%fd121, %fd120;
	st.global.f64 	[%rd13+16], %fd118;
	max.f64 	%fd168, %fd121, %fd168;
$L__BB2_29:
	@%p1 bra 	$L__BB2_31;
	ld.global.f64 	%fd122, [%rd11+24];
	ld.global.f64 	%fd123, [%rd12+24];
	add.f64 	%fd124, %fd122, %fd123;
	mul.f64 	%fd125, %fd124, 0d3FE0000000000000;
	ld.global.f64 	%fd126, [%rd14+24];
	sub.f64 	%fd127, %fd126, %fd125;
	abs.f64 	%fd128, %fd127;
	st.global.f64 	[%rd13+24], %fd125;
	max.f64 	%fd168, %fd128, %fd168;
$L__BB2_31:
	add.s32 	%r64, %r64, 4;
$L__BB2_32:
	setp.eq.s32 	%p13, %r23, 0;
	@%p13 bra 	$L__BB2_41;
	setp.eq.s32 	%p14, %r23, 1;
	mov.f64 	%fd176, %fd168;
	@%p14 bra 	$L__BB2_39;
	add.s32 	%r44, %r8, %r64;
	mul.wide.s32 	%rd33, %r44, 8;
	add.s64 	%rd15, %rd2, %rd33;
	add.s32 	%r45, %r44, 2;
	mul.wide.s32 	%rd34, %r45, 8;
	add.s64 	%rd16, %rd1, %rd34;
	@%p1 bra 	$L__BB2_36;
	ld.global.f64 	%fd130, [%rd15];
	ld.global.f64 	%fd131, [%rd16];
	add.f64 	%fd132, %fd130, %fd131;
	mul.f64 	%fd133, %fd132, 0d3FE0000000000000;
	ld.global.f64 	%fd134, [%rd16+-8];
	sub.f64 	%fd135, %fd134, %fd133;
	abs.f64 	%fd136, %fd135;
	st.global.f64 	[%rd15+8], %fd133;
	max.f64 	%fd168, %fd136, %fd168;
$L__BB2_36:
	@%p1 bra 	$L__BB2_38;
	ld.global.f64 	%fd137, [%rd15+8];
	ld.global.f64 	%fd138, [%rd16+8];
	add.f64 	%fd139, %fd137, %fd138;
	mul.f64 	%fd140, %fd139, 0d3FE0000000000000;
	cvt.s64.s32 	%rd35, %r7;
	cvt.s64.s32 	%rd36, %r64;
	add.s64 	%rd37, %rd36, %rd35;
	shl.b64 	%rd38, %rd37, 3;
	add.s64 	%rd39, %rd1, %rd38;
	ld.global.f64 	%fd141, [%rd39+8];
	sub.f64 	%fd142, %fd141, %fd140;
	abs.f64 	%fd143, %fd142;
	add.s64 	%rd40, %rd2, %rd38;
	st.global.f64 	[%rd40+8], %fd140;
	max.f64 	%fd168, %fd143, %fd168;
$L__BB2_38:
	add.s32 	%r64, %r64, 2;
	mov.f64 	%fd176, %fd168;
$L__BB2_39:
	and.b32  	%r46, %r33, 1;
	setp.eq.b32 	%p15, %r46, 1;
	not.pred 	%p16, %p15;
	or.pred  	%p17, %p16, %p1;
	selp.f64 	%fd168, %fd176, %fd168, %p15;
	@%p17 bra 	$L__BB2_41;
	add.s32 	%r47, %r8, %r64;
	mul.wide.s32 	%rd41, %r47, 8;
	add.s64 	%rd42, %rd2, %rd41;
	ld.global.f64 	%fd144, [%rd42];
	add.s32 	%r48, %r47, 2;
	mul.wide.s32 	%rd43, %r48, 8;
	add.s64 	%rd44, %rd1, %rd43;
	ld.global.f64 	%fd145, [%rd44];
	add.f64 	%fd146, %fd144, %fd145;
	mul.f64 	%fd147, %fd146, 0d3FE0000000000000;
	ld.global.f64 	%fd148, [%rd44+-8];
	sub.f64 	%fd149, %fd148, %fd147;
	abs.f64 	%fd150, %fd149;
	st.global.f64 	[%rd42+8], %fd147;
	max.f64 	%fd168, %fd150, %fd176;
$L__BB2_41:
	mad.lo.s32 	%r28, %r5, %r1, %r2;
	mov.u32 	%r49, %ctaid.x;
	mad.lo.s32 	%r50, %r49, %r1, %r2;
	mov.u32 	%r51, %ctaid.y;
	mad.lo.s32 	%r52, %r51, %r4, %r5;
	max.s32 	%r54, %r50, %r52;
	setp.ge.s32 	%p18, %r54, %r33;
	shl.b32 	%r55, %r28, 3;
	mov.u32 	%r56, shared_eps;
	add.s32 	%r29, %r56, %r55;
	@%p18 bra 	$L__BB2_43;
	st.shared.f64 	[%r29], %fd168;
	bra.uni 	$L__BB2_44;
$L__BB2_43:
	mov.b64 	%rd45, 0;
	st.shared.u64 	[%r29], %rd45;
$L__BB2_44:
	bar.sync 	0;
	mul.lo.s32 	%r66, %r1, %r4;
	setp.lt.u32 	%p19, %r66, 2;
	@%p19 bra 	$L__BB2_48;
$L__BB2_45:
	shr.u32 	%r32, %r66, 1;
	setp.ge.u32 	%p20, %r28, %r32;
	@%p20 bra 	$L__BB2_47;
	ld.shared.f64 	%fd151, [%r29];
	shl.b32 	%r57, %r32, 3;
	add.s32 	%r58, %r29, %r57;
	ld.shared.f64 	%fd152, [%r58];
	max.f64 	%fd153, %fd151, %fd152;
	st.shared.f64 	[%r29], %fd153;
$L__BB2_47:
	bar.sync 	0;
	setp.gt.u32 	%p21, %r66, 3;
	mov.u32 	%r66, %r32;
	@%p21 bra 	$L__BB2_45;
$L__BB2_48:
	setp.ne.s32 	%p22, %r28, 0;
	@%p22 bra 	$L__BB2_51;
	ld.param.u64 	%rd49, [_Z15kernel_update_kPdS_S_i_param_2];
	cvta.to.global.u64 	%rd17, %rd49;
	ld.shared.f64 	%fd39, [shared_eps];
$L__BB2_50:
	ld.global.u64 	%rd46, [%rd17];
	mov.b64 	%fd154, %rd46;
	max.f64 	%fd155, %fd39, %fd154;
	mov.b64 	%rd47, %fd155;
	atom.relaxed.global.cas.b64 	%rd48, [%rd17], %rd46, %rd47;
	setp.ne.s64 	%p23, %rd46, %rd48;
	@%p23 bra 	$L__BB2_50;
$L__BB2_51:
	ret;

}


// ===== COMPILED SASS (sm_100) =====

	.target	sm_100

	.elftype	@"ET_EXEC"


//--------------------- .note.nv.tkinfo           --------------------------
	.section	.note.nv.tkinfo,"",@"SHT_NOTE"
	.sectionflags	@"SHF_NOTE_NV_TKINFO"
	.tkinfo
        /*0018*/ 	.word	0x00000002
        /*0030*/ 	.string	""
        /*0030*/ 	.string	"ptxas"
        /*0030*/ 	.string	"Cuda compilation tools, release 13.0, V13.0.88"
        /*0030*/ 	.string	"Build cuda_13.0.r13.0/compiler.36424714_0"
        /*0030*/ 	.string	"-arch sm_100 -m 64 "



//--------------------- .note.nv.cuinfo           --------------------------
	.section	.note.nv.cuinfo,"",@"SHT_NOTE"
	.sectionflags	@"SHF_NOTE_NV_CUINFO"
        /*0018*/ 	.short	0x0002
        /*001a*/ 	.short	0x0064
        /*001c*/ 	.short	0x0082
	.zero		2


//--------------------- .nv.info                  --------------------------
	.section	.nv.info,"",@"SHT_CUDA_INFO"
	.align	4


	//----- nvinfo : EIATTR_REGCOUNT
	.align		4
        /*0000*/ 	.byte	0x04, 0x2f
        /*0002*/ 	.short	(.L_1 - .L_0)
	.align		4
.L_0:
        /*0004*/ 	.word	index@(_Z15kernel_update_iPdS_i)
        /*0008*/ 	.word	0x00000020


	//----- nvinfo : EIATTR_FRAME_SIZE
	.align		4
.L_1:
        /*000c*/ 	.byte	0x04, 0x11
        /*000e*/ 	.short	(.L_3 - .L_2)
	.align		4
.L_2:
        /*0010*/ 	.word	index@(_Z15kernel_update_iPdS_i)
        /*0014*/ 	.word	0x00000000


	//----- nvinfo : EIATTR_REGCOUNT
	.align		4
.L_3:
        /*0018*/ 	.byte	0x04, 0x2f
        /*001a*/ 	.short	(.L_5 - .L_4)
	.align		4
.L_4:
        /*001c*/ 	.word	index@(_Z15kernel_update_jPdS_i)
        /*0020*/ 	.word	0x00000020


	//----- nvinfo : EIATTR_FRAME_SIZE
	.align		4
.L_5:
        /*0024*/ 	.byte	0x04, 0x11
        /*0026*/ 	.short	(.L_7 - .L_6)
	.align		4
.L_6:
        /*0028*/ 	.word	index@(_Z15kernel_update_jPdS_i)
        /*002c*/ 	.word	0x00000000


	//----- nvinfo : EIATTR_REGCOUNT
	.align		4
.L_7:
        /*0030*/ 	.byte	0x04, 0x2f
        /*0032*/ 	.short	(.L_9 - .L_8)
	.align		4
.L_8:
        /*0034*/ 	.word	index@(_Z15kernel_update_kPdS_S_i)
        /*0038*/ 	.word	0x00000020


	//----- nvinfo : EIATTR_FRAME_SIZE
	.align		4
.L_9:
        /*003c*/ 	.byte	0x04, 0x11
        /*003e*/ 	.short	(.L_11 - .L_10)
	.align		4
.L_10:
        /*0040*/ 	.word	index@(_Z15kernel_update_kPdS_S_i)
        /*0044*/ 	.word	0x00000000


	//----- nvinfo : EIATTR_MIN_STACK_SIZE
	.align		4
.L_11:
        /*0048*/ 	.byte	0x04, 0x12
        /*004a*/ 	.short	(.L_13 - .L_12)
	.align		4
.L_12:
        /*004c*/ 	.word	index@(_Z15kernel_update_kPdS_S_i)
        /*0050*/ 	.word	0x00000000


	//----- nvinfo : EIATTR_MIN_STACK_SIZE
	.align		4
.L_13:
        /*0054*/ 	.byte	0x04, 0x12
        /*0056*/ 	.short	(.L_15 - .L_14)
	.align		4
.L_14:
        /*0058*/ 	.word	index@(_Z15kernel_update_jPdS_i)
        /*005c*/ 	.word	0x00000000


	//----- nvinfo : EIATTR_MIN_STACK_SIZE
	.align		4
.L_15:
        /*0060*/ 	.byte	0x04, 0x12
        /*0062*/ 	.short	(.L_17 - .L_16)
	.align		4
.L_16:
        /*0064*/ 	.word	index@(_Z15kernel_update_iPdS_i)
        /*0068*/ 	.word	0x00000000
.L_17:


//--------------------- .nv.compat                --------------------------
	.section	.nv.compat,"",@"SHT_CUDA_COMPAT_INFO"
	.align	4
        /*0000*/ 	.byte	0x02, 0x09, 0x00, 0x00, 0x02, 0x02, 0x01, 0x00, 0x02, 0x05, 0x05, 0x00, 0x03, 0x07, 0x01, 0x01
        /*0010*/ 	.byte	0x02, 0x03, 0x00, 0x00, 0x02, 0x06, 0x01, 0x00, 0x04, 0x0b, 0x08, 0x00, 0x01, 0x00, 0x00, 0x00
        /*0020*/ 	.byte	0x00, 0x00, 0x00, 0x00


//--------------------- .nv.info._Z15kernel_update_kPdS_S_i --------------------------
	.section	.nv.info._Z15kernel_update_kPdS_S_i,"",@"SHT_CUDA_INFO"
	.sectionflags	@""
	.align	4


	//----- nvinfo : EIATTR_CUDA_API_VERSION
	.align		4
        /*0000*/ 	.byte	0x04, 0x37
        /*0002*/ 	.short	(.L_19 - .L_18)
.L_18:
        /*0004*/ 	.word	0x00000082


	//----- nvinfo : EIATTR_KPARAM_INFO
	.align		4
.L_19:
        /*0008*/ 	.byte	0x04, 0x17
        /*000a*/ 	.short	(.L_21 - .L_20)
.L_20:
        /*000c*/ 	.word	0x00000000
        /*0010*/ 	.short	0x0003
        /*0012*/ 	.short	0x0018
        /*0014*/ 	.byte	0x00, 0xf0, 0x11, 0x00


	//----- nvinfo : EIATTR_KPARAM_INFO
	.align		4
.L_21:
        /*0018*/ 	.byte	0x04, 0x17
        /*001a*/ 	.short	(.L_23 - .L_22)
.L_22:
        /*001c*/ 	.word	0x00000000
        /*0020*/ 	.short	0x0002
        /*0022*/ 	.short	0x0010
        /*0024*/ 	.byte	0x00, 0xf5, 0x21, 0x00


	//----- nvinfo : EIATTR_KPARAM_INFO
	.align		4
.L_23:
        /*0028*/ 	.byte	0x04, 0x17
        /*002a*/ 	.short	(.L_25 - .L_24)
.L_24:
        /*002c*/ 	.word	0x00000000
        /*0030*/ 	.short	0x0001
        /*0032*/ 	.short	0x0008
        /*0034*/ 	.byte	0x00, 0xf5, 0x21, 0x00


	//----- nvinfo : EIATTR_KPARAM_INFO
	.align		4
.L_25:
        /*0038*/ 	.byte	0x04, 0x17
        /*003a*/ 	.short	(.L_27 - .L_26)
.L_26:
        /*003c*/ 	.word	0x00000000
        /*0040*/ 	.short	0x0000
        /*0042*/ 	.short	0x0000
        /*0044*/ 	.byte	0x00, 0xf5, 0x21, 0x00


	//----- nvinfo : EIATTR_SPARSE_MMA_MASK
	.align		4
.L_27:
        /*0048*/ 	.byte	0x03, 0x50
        /*004a*/ 	.short	0x0000


	//----- nvinfo : EIATTR_MAXREG_COUNT
	.align		4
        /*004c*/ 	.byte	0x03, 0x1b
        /*004e*/ 	.short	0x00ff


	//----- nvinfo : EIATTR_NUM_BARRIERS
	.align		4
        /*0050*/ 	.byte	0x02, 0x4c
        /*0052*/ 	.byte	0x01
	.zero		1


	//----- nvinfo : EIATTR_MERCURY_ISA_VERSION
	.align		4
        /*0054*/ 	.byte	0x03, 0x5f
        /*0056*/ 	.short	0x0101


	//----- nvinfo : EIATTR_VRC_CTA_INIT_COUNT
	.align		4
        /*0058*/ 	.byte	0x02, 0x4a
	.zero		1
	.zero		1


	//----- nvinfo : EIATTR_EXIT_INSTR_OFFSETS
	.align		4
        /*005c*/ 	.byte	0x04, 0x1c
        /*005e*/ 	.short	(.L_29 - .L_28)


	//   ....[0]....
.L_28:
        /*0060*/ 	.word	0x00001840


	//   ....[1]....
        /*0064*/ 	.word	0x00001990


	//----- nvinfo : EIATTR_CRS_STACK_SIZE
	.align		4
.L_29:
        /*0068*/ 	.byte	0x04, 0x1e
        /*006a*/ 	.short	(.L_31 - .L_30)
.L_30:
        /*006c*/ 	.word	0x00000000


	//----- nvinfo : EIATTR_CBANK_PARAM_SIZE
	.align		4
.L_31:
        /*0070*/ 	.byte	0x03, 0x19
        /*0072*/ 	.short	0x001c


	//----- nvinfo : EIATTR_PARAM_CBANK
	.align		4
        /*0074*/ 	.byte	0x04, 0x0a
        /*0076*/ 	.short	(.L_33 - .L_32)
	.align		4
.L_32:
        /*0078*/ 	.word	index@(.nv.constant0._Z15kernel_update_kPdS_S_i)
        /*007c*/ 	.short	0x0380
        /*007e*/ 	.short	0x001c


	//----- nvinfo : EIATTR_SW_WAR
	.align		4
.L_33:
        /*0080*/ 	.byte	0x04, 0x36
        /*0082*/ 	.short	(.L_35 - .L_34)
.L_34:
        /*0084*/ 	.word	0x00000008
.L_35:


//--------------------- .nv.info._Z15kernel_update_jPdS_i --------------------------
	.section	.nv.info._Z15kernel_update_jPdS_i,"",@"SHT_CUDA_INFO"
	.sectionflags	@""
	.align	4


	//----- nvinfo : EIATTR_CUDA_API_VERSION
	.align		4
        /*0000*/ 	.byte	0x04, 0x37
        /*0002*/ 	.short	(.L_37 - .L_36)
.L_36:
        /*0004*/ 	.word	0x00000082


	//----- nvinfo : EIATTR_KPARAM_INFO
	.align		4
.L_37:
        /*0008*/ 	.byte	0x04, 0x17
        /*000a*/ 	.short	(.L_39 - .L_38)
.L_38:
        /*000c*/ 	.word	0x00000000
        /*0010*/ 	.short	0x0002
        /*0012*/ 	.short	0x0010
        /*0014*/ 	.byte	0x00, 0xf0, 0x11, 0x00


	//----- nvinfo : EIATTR_KPARAM_INFO
	.align		4
.L_39:
        /*0018*/ 	.byte	0x04, 0x17
        /*001a*/ 	.short	(.L_41 - .L_40)
.L_40:
        /*001c*/ 	.word	0x00000000
        /*0020*/ 	.short	0x0001
        /*0022*/ 	.short	0x0008
        /*0024*/ 	.byte	0x00, 0xf5, 0x21, 0x00


	//----- nvinfo : EIATTR_KPARAM_INFO
	.align		4
.L_41:
        /*0028*/ 	.byte	0x04, 0x17
        /*002a*/ 	.short	(.L_43 - .L_42)
.L_42:
        /*002c*/ 	.word	0x00000000
        /*0030*/ 	.short	0x0000
        /*0032*/ 	.short	0x0000
        /*0034*/ 	.byte	0x00, 0xf5, 0x21, 0x00


	//----- nvinfo : EIATTR_SPARSE_MMA_MASK
	.align		4
.L_43:
        /*0038*/ 	.byte	0x03, 0x50
        /*003a*/ 	.short	0x0000


	//----- nvinfo : EIATTR_MAXREG_COUNT
	.align		4
        /*003c*/ 	.byte	0x03, 0x1b
        /*003e*/ 	.short	0x00ff


	//----- nvinfo : EIATTR_MERCURY_ISA_VERSION
	.align		4
        /*0040*/ 	.byte	0x03, 0x5f
        /*0042*/ 	.short	0x0101


	//----- nvinfo : EIATTR_VRC_CTA_INIT_COUNT
	.align		4
        /*0044*/ 	.byte	0x02, 0x4a
	.zero		1
	.zero		1


	//----- nvinfo : EIATTR_EXIT_INSTR_OFFSETS
	.align		4
        /*0048*/ 	.byte	0x04, 0x1c
        /*004a*/ 	.short	(.L_45 - .L_44)


	//   ....[0]....
.L_44:
        /*004c*/ 	.word	0x00000050


	//   ....[1]....
        /*0050*/ 	.word	0x00000640


	//   ....[2]....
        /*0054*/ 	.word	0x000008c0


	//   ....[3]....
        /*0058*/ 	.word	0x00000a80


	//   ....[4]....
        /*005c*/ 	.word	0x00000b60


	//----- nvinfo : EIATTR_CRS_STACK_SIZE
	.align		4
.L_45:
        /*0060*/ 	.byte	0x04, 0x1e
        /*0062*/ 	.short	(.L_47 - .L_46)
.L_46:
        /*0064*/ 	.word	0x00000000


	//----- nvinfo : EIATTR_CBANK_PARAM_SIZE
	.align		4
.L_47:
        /*0068*/ 	.byte	0x03, 0x19
        /*006a*/ 	.short	0x0014


	//----- nvinfo : EIATTR_PARAM_CBANK
	.align		4
        /*006c*/ 	.byte	0x04, 0x0a
        /*006e*/ 	.short	(.L_49 - .L_48)
	.align		4
.L_48:
        /*0070*/ 	.word	index@(.nv.constant0._Z15kernel_update_jPdS_i)
        /*0074*/ 	.short	0x0380
        /*0076*/ 	.short	0x0014


	//----- nvinfo : EIATTR_SW_WAR
	.align		4
.L_49:
        /*0078*/ 	.byte	0x04, 0x36
        /*007a*/ 	.short	(.L_51 - .L_50)
.L_50:
        /*007c*/ 	.word	0x00000008
.L_51:


//--------------------- .nv.info._Z15kernel_update_iPdS_i --------------------------
	.section	.nv.info._Z15kernel_update_iPdS_i,"",@"SHT_CUDA_INFO"
	.sectionflags	@""
	.align	4


	//----- nvinfo : EIATTR_CUDA_API_VERSION
	.align		4
        /*0000*/ 	.byte	0x04, 0x37
        /*0002*/ 	.short	(.L_53 - .L_52)
.L_52:
        /*0004*/ 	.word	0x00000082


	//----- nvinfo : EIATTR_KPARAM_INFO
	.align		4
.L_53:
        /*0008*/ 	.byte	0x04, 0x17
        /*000a*/ 	.short	(.L_55 - .L_54)
.L_54:
        /*000c*/ 	.word	0x00000000
        /*0010*/ 	.short	0x0002
        /*0012*/ 	.short	0x0010
        /*0014*/ 	.byte	0x00, 0xf0, 0x11, 0x00


	//----- nvinfo : EIATTR_KPARAM_INFO
	.align		4
.L_55:
        /*0018*/ 	.byte	0x04, 0x17
        /*001a*/ 	.short	(.L_57 - .L_56)
.L_56:
        /*001c*/ 	.word	0x00000000
        /*0020*/ 	.short	0x0001
        /*0022*/ 	.short	0x0008
        /*0024*/ 	.byte	0x00, 0xf5, 0x21, 0x00


	//----- nvinfo : EIATTR_KPARAM_INFO
	.align		4
.L_57:
        /*0028*/ 	.byte	0x04, 0x17
        /*002a*/ 	.short	(.L_59 - .L_58)
.L_58:
        /*002c*/ 	.word	0x00000000
        /*0030*/ 	.short	0x0000
        /*0032*/ 	.short	0x0000
        /*0034*/ 	.byte	0x00, 0xf5, 0x21, 0x00


	//----- nvinfo : EIATTR_SPARSE_MMA_MASK
	.align		4
.L_59:
        /*0038*/ 	.byte	0x03, 0x50
        /*003a*/ 	.short	0x0000


	//----- nvinfo : EIATTR_MAXREG_COUNT
	.align		4
        /*003c*/ 	.byte	0x03, 0x1b
        /*003e*/ 	.short	0x00ff


	//----- nvinfo : EIATTR_MERCURY_ISA_VERSION
	.align		4
        /*0040*/ 	.byte	0x03, 0x5f
        /*0042*/ 	.short	0x0101


	//----- nvinfo : EIATTR_VRC_CTA_INIT_COUNT
	.align		4
        /*0044*/ 	.byte	0x02, 0x4a
	.zero		1
	.zero		1


	//----- nvinfo : EIATTR_EXIT_INSTR_OFFSETS
	.align		4
        /*0048*/ 	.byte	0x04, 0x1c
        /*004a*/ 	.short	(.L_61 - .L_60)


	//   ....[0]....
.L_60:
        /*004c*/ 	.word	0x000000a0


	//   ....[1]....
        /*0050*/ 	.word	0x000005f0


	//   ....[2]....
        /*0054*/ 	.word	0x00000870


	//   ....[3]....
        /*0058*/ 	.word	0x00000a40


	//   ....[4]....
        /*005c*/ 	.word	0x00000b20


	//----- nvinfo : EIATTR_CRS_STACK_SIZE
	.align		4
.L_61:
        /*0060*/ 	.byte	0x04, 0x1e
        /*0062*/ 	.short	(.L_63 - .L_62)
.L_62:
        /*0064*/ 	.word	0x00000000


	//----- nvinfo : EIATTR_CBANK_PARAM_SIZE
	.align		4
.L_63:
        /*0068*/ 	.byte	0x03, 0x19
        /*006a*/ 	.short	0x0014


	//----- nvinfo : EIATTR_PARAM_CBANK
	.align		4
        /*006c*/ 	.byte	0x04, 0x0a
        /*006e*/ 	.short	(.L_65 - .L_64)
	.align		4
.L_64:
        /*0070*/ 	.word	index@(.nv.constant0._Z15kernel_update_iPdS_i)
        /*0074*/ 	.short	0x0380
        /*0076*/ 	.short	0x0014


	//----- nvinfo : EIATTR_SW_WAR
	.align		4
.L_65:
        /*0078*/ 	.byte	0x04, 0x36
        /*007a*/ 	.short	(.L_67 - .L_66)
.L_66:
        /*007c*/ 	.word	0x00000008
.L_67:


//--------------------- .nv.callgraph             --------------------------
	.section	.nv.callgraph,"",@"SHT_CUDA_CALLGRAPH"
	.align	4
	.sectionentsize	8
	.align		4
        /*0000*/ 	.word	0x00000000
	.align		4
        /*0004*/ 	.word	0xffffffff
	.align		4
        /*0008*/ 	.word	0x00000000
	.align		4
        /*000c*/ 	.word	0xfffffffe
	.align		4
        /*0010*/ 	.word	0x00000000
	.align		4
        /*0014*/ 	.word	0xfffffffd
	.align		4
        /*0018*/ 	.word	0x00000000
	.align		4
        /*001c*/ 	.word	0xfffffffc


//--------------------- .text._Z15kernel_update_kPdS_S_i --------------------------
	.section	.text._Z15kernel_update_kPdS_S_i,"ax",@progbits
	.align	128
        .global         _Z15kernel_update_kPdS_S_i
        .type           _Z15kernel_update_kPdS_S_i,@function
        .size           _Z15kernel_update_kPdS_S_i,(.L_x_31 - _Z15kernel_update_kPdS_S_i)
        .other          _Z15kernel_update_kPdS_S_i,@"STO_CUDA_ENTRY STV_DEFAULT"
_Z15kernel_update_kPdS_S_i:
.text._Z15kernel_update_kPdS_S_i:
[----:B------:R-:W-:Y:S01]  /*0000*/  LDC R1, c[0x0][0x37c] ;  /* 0x0000df00ff017b82 */ /* 0x000fe20000000800 */
[----:B------:R-:W0:Y:S01]  /*0010*/  LDCU UR10, c[0x0][0x398] ;  /* 0x00007300ff0a77ac */ /* 0x000e220008000800 */
[----:B------:R-:W1:Y:S01]  /*0020*/  S2R R0, SR_TID.X ;  /* 0x0000000000007919 */ /* 0x000e620000002100 */
[----:B------:R-:W-:Y:S01]  /*0030*/  CS2R R6, SRZ ;  /* 0x0000000000067805 */ /* 0x000fe2000001ff00 */
[----:B------:R-:W2:Y:S01]  /*0040*/  LDCU UR6, c[0x0][0x360] ;  /* 0x00006c00ff0677ac */ /* 0x000ea20008000800 */
[----:B------:R-:W3:Y:S01]  /*0050*/  S2R R3, SR_TID.Y ;  /* 0x0000000000037919 */ /* 0x000ee20000002200 */
[----:B------:R-:W4:Y:S01]  /*0060*/  LDCU.64 UR8, c[0x0][0x358] ;  /* 0x00006b00ff0877ac */ /* 0x000f220008000a00 */
[----:B------:R-:W1:Y:S01]  /*0070*/  LDCU UR7, c[0x0][0x364] ;  /* 0x00006c80ff0777ac */ /* 0x000e620008000800 */
[----:B0-----:R-:W-:-:S09]  /*0080*/  UISETP.GE.AND UP0, UPT, UR10, 0x3, UPT ;  /* 0x000000030a00788c */ /* 0x001fd2000bf06270 */
[----:B--2-4-:R-:W-:Y:S05]  /*0090*/  BRA.U !UP0, `(.L_x_0) ;  /* 0x0000001508507547 */ /* 0x014fea000b800000 */
[----:B------:R-:W1:Y:S01]  /*00a0*/  S2R R5, SR_CTAID.X ;  /* 0x0000000000057919 */ /* 0x000e620000002500 */
[----:B------:R-:W-:Y:S01]  /*00b0*/  UIADD3 UR4, UPT, UPT, UR10, -0x1, URZ ;  /* 0xffffffff0a047890 */ /* 0x000fe2000fffe0ff */
[----:B------:R-:W-:Y:S01]  /*00c0*/  CS2R R6, SRZ ;  /* 0x0000000000067805 */ /* 0x000fe2000001ff00 */
[----:B------:R-:W-:Y:S01]  /*00d0*/  UIADD3 UR5, UPT, UPT, UR10, -0x3, URZ ;  /* 0xfffffffd0a057890 */ /* 0x000fe2000fffe0ff */
[----:B------:R-:W3:Y:S03]  /*00e0*/  S2R R4, SR_CTAID.Y ;  /* 0x0000000000047919 */ /* 0x000ee60000002600 */
[----:B------:R-:W-:Y:S01]  /*00f0*/  UISETP.GE.U32.AND UP0, UPT, UR5, 0x7, UPT ;  /* 0x000000070500788c */ /* 0x000fe2000bf06070 */
[----:B-1----:R-:W-:Y:S02]  /*0100*/  IMAD R2, R5, UR6, R0 ;  /* 0x0000000605027c24 */ /* 0x002fe4000f8e0200 */
[----:B---3--:R-:W-:-:S03]  /*0110*/  IMAD R5, R4, UR7, R3 ;  /* 0x0000000704057c24 */ /* 0x008fc6000f8e0203 */
[----:B------:R-:W-:-:S04]  /*0120*/  ISETP.GE.AND P0, PT, R2, UR4, PT ;  /* 0x0000000402007c0c */ /* 0x000fc8000bf06270 */
[C---:B------:R-:W-:Y:S01]  /*0130*/  ISETP.LT.OR P0, PT, R2.reuse, 0x1, P0 ;  /* 0x000000010200780c */ /* 0x040fe20000701670 */
[----:B------:R-:W-:-:S03]  /*0140*/  IMAD R2, R2, UR10, R5 ;  /* 0x0000000a02027c24 */ /* 0x000fc6000f8e0205 */
[----:B------:R-:W-:Y:S01]  /*0150*/  ISETP.EQ.OR P0, PT, R5, RZ, P0 ;  /* 0x000000ff0500720c */ /* 0x000fe20000702670 */
[----:B------:R-:W-:-:S03]  /*0160*/  IMAD R2, R2, UR10, RZ ;  /* 0x0000000a02027c24 */ /* 0x000fc6000f8e02ff */
[----:B------:R-:W-:Y:S01]  /*0170*/  ISETP.GE.U32.OR P0, PT, R5, UR4, P0 ;  /* 0x0000000405007c0c */ /* 0x000fe20008706470 */
[----:B------:R-:W-:Y:S01]  /*0180*/  IMAD.MOV.U32 R5, RZ, RZ, 0x1 ;  /* 0x00000001ff057424 */ /* 0x000fe200078e00ff */
[----:B------:R-:W-:Y:S01]  /*0190*/  UIADD3 UR4, UPT, UPT, UR10, -0x2, URZ ;  /* 0xfffffffe0a047890 */ /* 0x000fe2000fffe0ff */
[----:B------:R-:W-:Y:S01]  /*01a0*/  VIADD R4, R2, 0xffffffff ;  /* 0xffffffff02047836 */ /* 0x000fe20000000000 */
[----:B------:R-:W-:Y:S10]  /*01b0*/  BRA.U !UP0, `(.L_x_1) ;  /* 0x0000000908707547 */ /* 0x000ff4000b800000 */
[----:B------:R-:W0:Y:S01]  /*01c0*/  LDCU.128 UR12, c[0x0][0x380] ;  /* 0x00007000ff0c77ac */ /* 0x000e220008000c00 */
[----:B------:R-:W-:Y:S02]  /*01d0*/  IMAD.MOV.U32 R6, RZ, RZ, 0x20 ;  /* 0x00000020ff067424 */ /* 0x000fe400078e00ff */
[----:B------:R-:W-:Y:S01]  /*01e0*/  IMAD.MOV.U32 R7, RZ, RZ, 0x0 ;  /* 0x00000000ff077424 */ /* 0x000fe200078e00ff */
[----:B------:R-:W-:Y:S01]  /*01f0*/  ULOP3.LUT UR5, UR4, 0xfffffff8, URZ, 0xc0, !UPT ;  /* 0xfffffff804057892 */ /* 0x000fe2000f8ec0ff */
[C---:B------:R-:W-:Y:S02]  /*0200*/  VIADD R5, R2.reuse, 0x2 ;  /* 0x0000000202057836 */ /* 0x040fe40000000000 */
[----:B------:R-:W-:Y:S01]  /*0210*/  IMAD.WIDE R6, R2, 0x8, R6 ;  /* 0x0000000802067825 */ /* 0x000fe200078e0206 */
[----:B------:R-:W-:-:S03]  /*0220*/  UIADD3 UR5, UPT, UPT, -UR5, URZ, URZ ;  /* 0x000000ff05057290 */ /* 0x000fc6000fffe1ff */
[----:B------:R-:W-:Y:S02]  /*0230*/  IMAD.MOV.U32 R27, RZ, RZ, RZ ;  /* 0x000000ffff1b7224 */ /* 0x000fe400078e00ff */
[----:B------:R-:W-:Y:S01]  /*0240*/  IMAD.MOV.U32 R26, RZ, RZ, R2 ;  /* 0x000000ffff1a7224 */ /* 0x000fe200078e0002 */
[C---:B0-----:R-:W-:Y:S02]  /*0250*/  IADD3 R21, P1, PT, R6.reuse, UR12, RZ ;  /* 0x0000000c06157c10 */ /* 0x041fe4000ff3e0ff */
[----:B------:R-:W-:Y:S02]  /*0260*/  IADD3 R20, P2, PT, R6, UR14, RZ ;  /* 0x0000000e06147c10 */ /* 0x000fe4000ff5e0ff */
[C---:B------:R-:W-:Y:S02]  /*0270*/  IADD3.X R22, PT, PT, R7.reuse, UR13, RZ, P1, !PT ;  /* 0x0000000d07167c10 */ /* 0x040fe40008ffe4ff */
[----:B------:R-:W-:Y:S02]  /*0280*/  IADD3.X R23, PT, PT, R7, UR15, RZ, P2, !PT ;  /* 0x0000000f07177c10 */ /* 0x000fe400097fe4ff */
[----:B------:R-:W-:-:S07]  /*0290*/  CS2R R6, SRZ ;  /* 0x0000000000067805 */ /* 0x000fce000001ff00 */
.L_x_2:
[----:B------:R-:W0:Y:S08]  /*02a0*/  LDC.64 R8, c[0x0][0x380] ;  /* 0x0000e000ff087b82 */ /* 0x000e300000000a00 */
[----:B------:R-:W1:Y:S01]  /*02b0*/  LDC.64 R10, c[0x0][0x388] ;  /* 0x0000e200ff0a7b82 */ /* 0x000e620000000a00 */
[----:B0-----:R-:W-:-:S05]  /*02c0*/  IMAD.WIDE R8, R26, 0x8, R8 ;  /* 0x000000081a087825 */ /* 0x001fca00078e0208 */
[----:B------:R-:W2:Y:S01]  /*02d0*/  @!P0 LDG.E.64 R12, desc[UR8][R8.64] ;  /* 0x00000008080c8981 */ /* 0x000ea2000c1e1b00 */
[----:B-1----:R-:W-:-:S05]  /*02e0*/  IMAD.WIDE R10, R5, 0x8, R10 ;  /* 0x00000008050a7825 */ /* 0x002fca00078e020a */
[----:B------:R-:W2:Y:S02]  /*02f0*/  @!P0 LDG.E.64 R14, desc[UR8][R10.64] ;  /* 0x000000080a0e8981 */ /* 0x000ea4000c1e1b00 */
[----:B--2---:R-:W-:Y:S02]  /*0300*/  @!P0 DADD R14, R12, R14 ;  /* 0x000000000c0e8229 */ /* 0x004fe4000000000e */
[----:B------:R-:W2:Y:S06]  /*0310*/  @!P0 LDG.E.64 R12, desc[UR8][R10.64+-0x8] ;  /* 0xfffff8080a0c8981 */ /* 0x000eac000c1e1b00 */
[----:B------:R-:W-:-:S07]  /*0320*/  @!P0 DMUL R14, R14, 0.5 ;  /* 0x3fe000000e0e8828 */ /* 0x000fce0000000000 */
[----:B------:R0:W-:Y:S04]  /*0330*/  @!P0 STG.E.64 desc[UR8][R8.64+0x8], R14 ;  /* 0x0000080e08008986 */ /* 0x0001e8000c101b08 */
[----:B------:R-:W3:Y:S04]  /*0340*/  @!P0 LDG.E.64 R16, desc[UR8][R8.64+0x8] ;  /* 0x0000080808108981 */ /* 0x000ee8000c1e1b00 */
[----:B------:R-:W3:Y:S01]  /*0350*/  @!P0 LDG.E.64 R18, desc[UR8][R10.64+0x8] ;  /* 0x000008080a128981 */ /* 0x000ee2000c1e1b00 */
[----:B------:R-:W-:Y:S01]  /*0360*/  @!P0 IMAD.MOV.U32 R24, RZ, RZ, R7 ;  /* 0x000000ffff188224 */ /* 0x000fe200078e0007 */
[----:B--2---:R-:W-:-:S08]  /*0370*/  @!P0 DADD R12, -R14, R12 ;  /* 0x000000000e0c8229 */ /* 0x004fd0000000010c */
[----:B------:R-:W-:Y:S02]  /*0380*/  @!P0 DSETP.MAX.AND P1, P2, R6, |R12|, PT ;  /* 0x4000000c0600822a */ /* 0x000fe40003a2f000 */
[----:B---3--:R-:W-:Y:S01]  /*0390*/  @!P0 DADD R16, R18, R16 ;  /* 0x0000000012108229 */ /* 0x008fe20000000010 */
[----:B------:R-:W-:-:S05]  /*03a0*/  @!P0 IMAD.MOV.U32 R19, RZ, RZ, R13 ;  /* 0x000000ffff138224 */ /* 0x000fca00078e000d */
[----:B------:R-:W-:Y:S02]  /*03b0*/  @!P0 FSEL R18, R24, |R19|, P1 ;  /* 0x4000001318128208 */ /* 0x000fe40000800000 */
[----:B------:R-:W-:Y:S01]  /*03c0*/  @!P0 LOP3.LUT R25, R19, 0x80000, RZ, 0xfc, !PT ;  /* 0x0008000013198812 */ /* 0x000fe200078efcff */
[----:B------:R-:W-:Y:S02]  /*03d0*/  @!P0 IMAD.MOV.U32 R19, RZ, RZ, R12 ;  /* 0x000000ffff138224 */ /* 0x000fe400078e000c */
[----:B------:R-:W-:Y:S01]  /*03e0*/  @!P0 IMAD.MOV.U32 R12, RZ, RZ, R6 ;  /* 0x000000ffff0c8224 */ /* 0x000fe200078e0006 */
[----:B------:R-:W-:Y:S01]  /*03f0*/  @!P0 DMUL R28, R16, 0.5 ;  /* 0x3fe00000101c8828 */ /* 0x000fe20000000000 */
[----:B------:R-:W-:-:S03]  /*0400*/  IMAD.MOV.U32 R13, RZ, RZ, R23 ;  /* 0x000000ffff0d7224 */ /* 0x000fc600078e0017 */
[----:B------:R-:W-:Y:S01]  /*0410*/  @!P0 SEL R6, R12, R19, P1 ;  /* 0x000000130c068207 */ /* 0x000fe20000800000 */
[----:B------:R-:W-:Y:S02]  /*0420*/  IMAD.MOV.U32 R12, RZ, RZ, R20 ;  /* 0x000000ffff0c7224 */ /* 0x000fe400078e0014 */
[----:B0-----:R-:W-:Y:S02]  /*0430*/  IMAD.MOV.U32 R14, RZ, RZ, R21 ;  /* 0x000000ffff0e7224 */ /* 0x001fe400078e0015 */
[----:B------:R-:W-:Y:S01]  /*0440*/  IMAD.MOV.U32 R15, RZ, RZ, R22 ;  /* 0x000000ffff0f7224 */ /* 0x000fe200078e0016 */
[----:B------:R-:W-:Y:S02]  /*0450*/  @!P0 SEL R7, R25, R18, P2 ;  /* 0x0000001219078207 */ /* 0x000fe40001000000 */
[----:B------:R-:W2:Y:S04]  /*0460*/  @!P0 LDG.E.64 R24, desc[UR8][R12.64+-0x10] ;  /* 0xfffff0080c188981 */ /* 0x000ea8000c1e1b00 */
[----:B------:R0:W-:Y:S04]  /*0470*/  @!P0 STG.E.64 desc[UR8][R14.64+-0x10], R28 ;  /* 0xfffff01c0e008986 */ /* 0x0001e8000c101b08 */
[----:B------:R-:W3:Y:S04]  /*0480*/  @!P0 LDG.E.64 R16, desc[UR8][R8.64+0x10] ;  /* 0x0000100808108981 */ /* 0x000ee8000c1e1b00 */
[----:B------:R-:W3:Y:S04]  /*0490*/  @!P0 LDG.E.64 R22, desc[UR8][R10.64+0x10] ;  /* 0x000010080a168981 */ /* 0x000ee8000c1e1b00 */
[----:B------:R-:W4:Y:S01]  /*04a0*/  @!P0 LDG.E.64 R20, desc[UR8][R12.64+-0x8] ;  /* 0xfffff8080c148981 */ /* 0x000f22000c1e1b00 */
[----:B---3--:R-:W-:-:S08]  /*04b0*/  @!P0 DADD R22, R16, R22 ;  /* 0x0000000010168229 */ /* 0x008fd00000000016 */
[----:B------:R-:W-:-:S07]  /*04c0*/  @!P0 DMUL R22, R22, 0.5 ;  /* 0x3fe0000016168828 */ /* 0x000fce0000000000 */
[----:B------:R1:W-:Y:S04]  /*04d0*/  @!P0 STG.E.64 desc[UR8][R14.64+-0x8], R22 ;  /* 0xfffff8160e008986 */ /* 0x0003e8000c101b08 */
[----:B------:R-:W3:Y:S04]  /*04e0*/  @!P0 LDG.E.64 R16, desc[UR8][R8.64+0x18] ;  /* 0x0000180808108981 */ /* 0x000ee8000c1e1b00 */
[----:B------:R-:W3:Y:S01]  /*04f0*/  @!P0 LDG.E.64 R18, desc[UR8][R10.64+0x18] ;  /* 0x000018080a128981 */ /* 0x000ee2000c1e1b00 */
[----:B--2---:R-:W-:-:S08]  /*0500*/  @!P0 DADD R24, -R28, R24 ;  /* 0x000000001c188229 */ /* 0x004fd00000000118 */
[----:B------:R-:W-:Y:S02]  /*0510*/  @!P0 DSETP.MAX.AND P1, P2, R6, |R24|, PT ;  /* 0x400000180600822a */ /* 0x000fe40003a2f000 */
[----:B0-----:R-:W-:Y:S02]  /*0520*/  @!P0 IMAD.MOV.U32 R28, RZ, RZ, R24 ;  /* 0x000000ffff1c8224 */ /* 0x001fe400078e0018 */
[----:B------:R-:W-:Y:S01]  /*0530*/  @!P0 IMAD.MOV.U32 R24, RZ, RZ, R7 ;  /* 0x000000ffff188224 */ /* 0x000fe200078e0007 */
[----:B----4-:R-:W-:-:S04]  /*0540*/  @!P0 DADD R20, -R22, R20 ;  /* 0x0000000016148229 */ /* 0x010fc80000000114 */
[----:B------:R-:W-:Y:S02]  /*0550*/  @!P0 FSEL R24, R24, |R25|, P1 ;  /* 0x4000001918188208 */ /* 0x000fe40000800000 */
[----:B------:R-:W-:Y:S01]  /*0560*/  @!P0 LOP3.LUT R25, R25, 0x80000, RZ, 0xfc, !PT ;  /* 0x0008000019198812 */ /* 0x000fe200078efcff */
[----:B-1----:R-:W-:-:S03]  /*0570*/  @!P0 IMAD.MOV.U32 R23, RZ, RZ, R6 ;  /* 0x000000ffff178224 */ /* 0x002fc600078e0006 */
[----:B------:R-:W-:Y:S02]  /*0580*/  @!P0 SEL R25, R25, R24, P2 ;  /* 0x0000001819198207 */ /* 0x000fe40001000000 */
[----:B------:R-:W-:-:S03]  /*0590*/  @!P0 SEL R6, R23, R28, P1 ;  /* 0x0000001c17068207 */ /* 0x000fc60000800000 */
[----:B------:R-:W-:-:S06]  /*05a0*/  @!P0 IMAD.MOV.U32 R7, RZ, RZ, R25 ;  /* 0x000000ffff078224 */ /* 0x000fcc00078e0019 */
[----:B------:R-:W-:Y:S02]  /*05b0*/  @!P0 DSETP.MAX.AND P1, P2, R6, |R20|, PT ;  /* 0x400000140600822a */ /* 0x000fe40003a2f000 */
[----:B---3--:R-:W-:Y:S01]  /*05c0*/  @!P0 DADD R16, R16, R18 ;  /* 0x0000000010108229 */ /* 0x008fe20000000012 */
[----:B------:R-:W-:Y:S02]  /*05d0*/  @!P0 IMAD.MOV.U32 R18, RZ, RZ, R7 ;  /* 0x000000ffff128224 */ /* 0x000fe400078e0007 */
[----:B------:R-:W-:-:S03]  /*05e0*/  @!P0 IMAD.MOV.U32 R19, RZ, RZ, R20 ;  /* 0x000000ffff138224 */ /* 0x000fc600078e0014 */
[----:B------:R-:W-:Y:S02]  /*05f0*/  @!P0 FSEL R20, R18, |R21|, P1 ;  /* 0x4000001512148208 */ /* 0x000fe40000800000 */
[----:B------:R-:W-:Y:S01]  /*0600*/  @!P0 DMUL R28, R16, 0.5 ;  /* 0x3fe00000101c8828 */ /* 0x000fe20000000000 */
[----:B------:R-:W-:Y:S01]  /*0610*/  @!P0 LOP3.LUT R21, R21, 0x80000, RZ, 0xfc, !PT ;  /* 0x0008000015158812 */ /* 0x000fe200078efcff */
[----:B------:R-:W-:-:S03]  /*0620*/  @!P0 IMAD.MOV.U32 R18, RZ, RZ, R6 ;  /* 0x000000ffff128224 */ /* 0x000fc600078e0006 */
[----:B------:R-:W-:Y:S02]  /*0630*/  @!P0 SEL R7, R21, R20, P2 ;  /* 0x0000001415078207 */ /* 0x000fe40001000000 */
[----:B------:R-:W2:Y:S01]  /*0640*/  @!P0 LDG.E.64 R20, desc[UR8][R12.64] ;  /* 0x000000080c148981 */ /* 0x000ea2000c1e1b00 */
[----:B------:R-:W-:-:S03]  /*0650*/  @!P0 SEL R6, R18, R19, P1 ;  /* 0x0000001312068207 */ /* 0x000fc60000800000 */
[----:B------:R0:W-:Y:S04]  /*0660*/  @!P0 STG.E.64 desc[UR8][R14.64], R28 ;  /* 0x0000001c0e008986 */ /* 0x0001e8000c101b08 */
[----:B------:R-:W3:Y:S04]  /*0670*/  @!P0 LDG.E.64 R16, desc[UR8][R8.64+0x20] ;  /* 0x0000200808108981 */ /* 0x000ee8000c1e1b00 */
[----:B------:R-:W3:Y:S02]  /*0680*/  @!P0 LDG.E.64 R18, desc[UR8][R10.64+0x20] ;  /* 0x000020080a128981 */ /* 0x000ee4000c1e1b00 */
[----:B---3--:R-:W-:-:S02]  /*0690*/  @!P0 DADD R18, R16, R18 ;  /* 0x0000000010128229 */ /* 0x008fc40000000012 */
[----:B------:R-:W3:Y:S06]  /*06a0*/  @!P0 LDG.E.64 R16, desc[UR8][R12.64+0x8] ;  /* 0x000008080c108981 */ /* 0x000eec000c1e1b00 */
[----:B------:R-:W-:-:S07]  /*06b0*/  @!P0 DMUL R18, R18, 0.5 ;  /* 0x3fe0000012128828 */ /* 0x000fce0000000000 */
[----:B------:R1:W-:Y:S04]  /*06c0*/  @!P0 STG.E.64 desc[UR8][R14.64+0x8], R18 ;  /* 0x000008120e008986 */ /* 0x0003e8000c101b08 */
[----:B------:R-:W4:Y:S04]  /*06d0*/  @!P0 LDG.E.64 R22, desc[UR8][R8.64+0x28] ;  /* 0x0000280808168981 */ /* 0x000f28000c1e1b00 */
[----:B------:R-:W4:Y:S01]  /*06e0*/  @!P0 LDG.E.64 R24, desc[UR8][R10.64+0x28] ;  /* 0x000028080a188981 */ /* 0x000f22000c1e1b00 */
[----:B--2---:R-:W-:-:S08]  /*06f0*/  @!P0 DADD R20, -R28, R20 ;  /* 0x000000001c148229 */ /* 0x004fd00000000114 */
[----:B------:R-:W-:Y:S02]  /*0700*/  @!P0 DSETP.MAX.AND P1, P2, R6, |R20|, PT ;  /* 0x400000140600822a */ /* 0x000fe40003a2f000 */
[----:B0-----:R-:W-:Y:S02]  /*0710*/  @!P0 IMAD.MOV.U32 R28, RZ, RZ, R20 ;  /* 0x000000ffff1c8224 */ /* 0x001fe400078e0014 */
[----:B------:R-:W-:-:S05]  /*0720*/  @!P0 IMAD.MOV.U32 R20, RZ, RZ, R7 ;  /* 0x000000ffff148224 */ /* 0x000fca00078e0007 */
[----:B------:R-:W-:Y:S02]  /*0730*/  @!P0 FSEL R20, R20, |R21|, P1 ;  /* 0x4000001514148208 */ /* 0x000fe40000800000 */
[----:B------:R-:W-:-:S04]  /*0740*/  @!P0 LOP3.LUT R21, R21, 0x80000, RZ, 0xfc, !PT ;  /* 0x0008000015158812 */ /* 0x000fc800078efcff */
[----:B------:R-:W-:-:S05]  /*0750*/  @!P0 SEL R21, R21, R20, P2 ;  /* 0x0000001415158207 */ /* 0x000fca0001000000 */
[----:B------:R-:W-:Y:S02]  /*0760*/  @!P0 IMAD.MOV.U32 R7, RZ, RZ, R21 ;  /* 0x000000ffff078224 */ /* 0x000fe400078e0015 */
[----:B------:R-:W2:Y:S01]  /*0770*/  @!P0 LDG.E.64 R20, desc[UR8][R12.64+0x10] ;  /* 0x000010080c148981 */ /* 0x000ea2000c1e1b00 */
[----:B---3--:R-:W-:Y:S01]  /*0780*/  @!P0 DADD R16, -R18, R16 ;  /* 0x0000000012108229 */ /* 0x008fe20000000110 */
[----:B-1----:R-:W-:-:S05]  /*0790*/  @!P0 IMAD.MOV.U32 R19, RZ, RZ, R6 ;  /* 0x000000ffff138224 */ /* 0x002fca00078e0006 */
[----:B------:R-:W-:-:S04]  /*07a0*/  @!P0 SEL R6, R19, R28, P1 ;  /* 0x0000001c13068207 */ /* 0x000fc80000800000 */
[----:B------:R-:W-:Y:S02]  /*07b0*/  @!P0 IMAD.MOV.U32 R19, RZ, RZ, R16 ;  /* 0x000000ffff138224 */ /* 0x000fe400078e0010 */
[----:B------:R-:W-:Y:S01]  /*07c0*/  @!P0 DSETP.MAX.AND P1, P2, R6, |R16|, PT ;  /* 0x400000100600822a */ /* 0x000fe20003a2f000 */
[----:B------:R-:W-:Y:S01]  /*07d0*/  @!P0 IMAD.MOV.U32 R16, RZ, RZ, R7 ;  /* 0x000000ffff108224 */ /* 0x000fe200078e0007 */
[----:B----4-:R-:W-:-:S04]  /*07e0*/  @!P0 DADD R22, R22, R24 ;  /* 0x0000000016168229 */ /* 0x010fc80000000018 */
[----:B------:R-:W-:Y:S01]  /*07f0*/  @!P0 FSEL R18, R16, |R17|, P1 ;  /* 0x4000001110128208 */ /* 0x000fe20000800000 */
[----:B------:R-:W-:Y:S01]  /*0800*/  @!P0 IMAD.MOV.U32 R16, RZ, RZ, R6 ;  /* 0x000000ffff108224 */ /* 0x000fe200078e0006 */
[----:B------:R-:W-:Y:S02]  /*0810*/  @!P0 LOP3.LUT R17, R17, 0x80000, RZ, 0xfc, !PT ;  /* 0x0008000011118812 */ /* 0x000fe400078efcff */
[----:B------:R-:W-:Y:S02]  /*0820*/  @!P0 DMUL R22, R22, 0.5 ;  /* 0x3fe0000016168828 */ /* 0x000fe40000000000 */
[----:B------:R-:W-:Y:S02]  /*0830*/  @!P0 SEL R6, R16, R19, P1 ;  /* 0x0000001310068207 */ /* 0x000fe40000800000 */
[----:B------:R-:W-:-:S03]  /*0840*/  @!P0 SEL R7, R17, R18, P2 ;  /* 0x0000001211078207 */ /* 0x000fc60001000000 */
[----:B------:R2:W-:Y:S04]  /*0850*/  @!P0 STG.E.64 desc[UR8][R14.64+0x10], R22 ;  /* 0x000010160e008986 */ /* 0x0005e8000c101b08 */
[----:B------:R-:W3:Y:S04]  /*0860*/  @!P0 LDG.E.64 R16, desc[UR8][R8.64+0x30] ;  /* 0x0000300808108981 */ /* 0x000ee8000c1e1b00 */
[----:B------:R-:W3:Y:S01]  /*0870*/  @!P0 LDG.E.64 R18, desc[UR8][R10.64+0x30] ;  /* 0x000030080a128981 */ /* 0x000ee2000c1e1b00 */
[----:B--2---:R-:W-:Y:S02]  /*0880*/  @!P0 DADD R22, -R22, R20 ;  /* 0x0000000016168229 */ /* 0x004fe40000000114 */
[----:B---3--:R-:W-:Y:S01]  /*0890*/  @!P0 DADD R18, R16, R18 ;  /* 0x0000000010128229 */ /* 0x008fe20000000012 */
[----:B------:R-:W2:Y:S07]  /*08a0*/  @!P0 LDG.E.64 R16, desc[UR8][R12.64+0x18] ;  /* 0x000018080c108981 */ /* 0x000eae000c1e1b00 */
[----:B------:R-:W-:-:S07]  /*08b0*/  @!P0 DMUL R18, R18, 0.5 ;  /* 0x3fe0000012128828 */ /* 0x000fce0000000000 */
[----:B------:R0:W-:Y:S04]  /*08c0*/  @!P0 STG.E.64 desc[UR8][R14.64+0x18], R18 ;  /* 0x000018120e008986 */ /* 0x0001e8000c101b08 */
[----:B------:R1:W3:Y:S04]  /*08d0*/  @!P0 LDG.E.64 R24, desc[UR8][R8.64+0x38] ;  /* 0x0000380808188981 */ /* 0x0002e8000c1e1b00 */
[----:B------:R-:W3:Y:S04]  /*08e0*/  @!P0 LDG.E.64 R28, desc[UR8][R10.64+0x38] ;  /* 0x000038080a1c8981 */ /* 0x000ee8000c1e1b00 */
[----:B------:R-:W4:Y:S01]  /*08f0*/  @!P0 LDG.E.64 R20, desc[UR8][R12.64+0x20] ;  /* 0x000020080c148981 */ /* 0x000f22000c1e1b00 */
[----:B------:R-:W-:Y:S01]  /*0900*/  @!P0 DSETP.MAX.AND P1, P2, R6, |R22|, PT ;  /* 0x400000160600822a */ /* 0x000fe20003a2f000 */
[----:B-1----:R-:W-:-:S02]  /*0910*/  @!P0 IMAD.MOV.U32 R9, RZ, RZ, R22 ;  /* 0x000000ffff098224 */ /* 0x002fc400078e0016 */
[----:B------:R-:W-:Y:S02]  /*0920*/  @!P0 IMAD.MOV.U32 R22, RZ, RZ, R7 ;  /* 0x000000ffff168224 */ /* 0x000fe400078e0007 */
[----:B------:R-:W-:-:S03]  /*0930*/  @!P0 IMAD.MOV.U32 R8, RZ, RZ, R6 ;  /* 0x000000ffff088224 */ /* 0x000fc600078e0006 */
[----:B------:R-:W-:Y:S02]  /*0940*/  @!P0 FSEL R22, R22, |R23|, P1 ;  /* 0x4000001716168208 */ /* 0x000fe40000800000 */
[----:B------:R-:W-:Y:S02]  /*0950*/  @!P0 LOP3.LUT R23, R23, 0x80000, RZ, 0xfc, !PT ;  /* 0x0008000017178812 */ /* 0x000fe400078efcff */
[----:B------:R-:W-:Y:S02]  /*0960*/  @!P0 SEL R6, R8, R9, P1 ;  /* 0x0000000908068207 */ /* 0x000fe40000800000 */
[----:B------:R-:W-:-:S05]  /*0970*/  @!P0 SEL R7, R23, R22, P2 ;  /* 0x0000001617078207 */ /* 0x000fca0001000000 */
[----:B------:R-:W-:Y:S01]  /*0980*/  @!P0 IMAD.MOV.U32 R8, RZ, RZ, R7 ;  /* 0x000000ffff088224 */ /* 0x000fe200078e0007 */
[----:B------:R-:W-:-:S04]  /*0990*/  UIADD3 UR5, UPT, UPT, UR5, 0x8, URZ ;  /* 0x0000000805057890 */ /* 0x000fc8000fffe0ff */
[----:B------:R-:W-:Y:S01]  /*09a0*/  UISETP.NE.AND UP0, UPT, UR5, URZ, UPT ;  /* 0x000000ff0500728c */ /* 0x000fe2000bf05270 */
[----:B------:R-:W-:Y:S02]  /*09b0*/  VIADD R27, R27, 0x8 ;  /* 0x000000081b1b7836 */ /* 0x000fe40000000000 */
[----:B------:R-:W-:Y:S02]  /*09c0*/  VIADD R26, R26, 0x8 ;  /* 0x000000081a1a7836 */ /* 0x000fe40000000000 */
[----:B------:R-:W-:Y:S01]  /*09d0*/  VIADD R5, R5, 0x8 ;  /* 0x0000000805057836 */ /* 0x000fe20000000000 */
[----:B--2---:R-:W-:-:S08]  /*09e0*/  @!P0 DADD R16, -R18, R16 ;  /* 0x0000000012108229 */ /* 0x004fd00000000110 */
[----:B------:R-:W-:Y:S02]  /*09f0*/  @!P0 DSETP.MAX.AND P1, P2, R6, |R16|, PT ;  /* 0x400000100600822a */ /* 0x000fe40003a2f000 */
[----:B------:R-:W-:Y:S01]  /*0a00*/  @!P0 IMAD.MOV.U32 R9, RZ, RZ, R16 ;  /* 0x000000ffff098224 */ /* 0x000fe200078e0010 */
[----:B---3--:R-:W-:-:S03]  /*0a10*/  @!P0 DADD R10, R24, R28 ;  /* 0x00000000180a8229 */ /* 0x008fc6000000001c */
[----:B------:R-:W-:Y:S01]  /*0a20*/  @!P0 FSEL R16, R8, |R17|, P1 ;  /* 0x4000001108108208 */ /* 0x000fe20000800000 */
[----:B------:R-:W-:-:S04]  /*0a30*/  @!P0 IMAD.MOV.U32 R8, RZ, RZ, R6 ;  /* 0x000000ffff088224 */ /* 0x000fc800078e0006 */
[----:B------:R-:W-:Y:S01]  /*0a40*/  @!P0 DMUL R10, R10, 0.5 ;  /* 0x3fe000000a0a8828 */ /* 0x000fe20000000000 */
[----:B------:R-:W-:Y:S02]  /*0a50*/  @!P0 LOP3.LUT R17, R17, 0x80000, RZ, 0xfc, !PT ;  /* 0x0008000011118812 */ /* 0x000fe400078efcff */
[----:B------:R-:W-:Y:S02]  /*0a60*/  @!P0 SEL R6, R8, R9, P1 ;  /* 0x0000000908068207 */ /* 0x000fe40000800000 */
[----:B------:R-:W-:-:S03]  /*0a70*/  @!P0 SEL R7, R17, R16, P2 ;  /* 0x0000001011078207 */ /* 0x000fc60001000000 */
[----:B----4-:R-:W-:Y:S01]  /*0a80*/  @!P0 DADD R8, -R10, R20 ;  /* 0x000000000a088229 */ /* 0x010fe20000000114 */
[----:B------:R0:W-:Y:S01]  /*0a90*/  @!P0 STG.E.64 desc[UR8][R14.64+0x20], R10 ;  /* 0x0000200a0e008986 */ /* 0x0001e2000c101b08 */
[----:B------:R-:W-:Y:S02]  /*0aa0*/  IADD3 R21, P2, PT, R14, 0x40, RZ ;  /* 0x000000400e157810 */ /* 0x000fe40007f5e0ff */
[----:B------:R-:W-:-:S03]  /*0ab0*/  IADD3 R20, P1, PT, R12, 0x40, RZ ;  /* 0x000000400c147810 */ /* 0x000fc60007f3e0ff */
[----:B------:R-:W-:Y:S02]  /*0ac0*/  IMAD.X R22, RZ, RZ, R15, P2 ;  /* 0x000000ffff167224 */ /* 0x000fe400010e060f */
[----:B------:R-:W-:Y:S01]  /*0ad0*/  IMAD.X R23, RZ, RZ, R13, P1 ;  /* 0x000000ffff177224 */ /* 0x000fe200008e060d */
[----:B------:R-:W-:Y:S01]  /*0ae0*/  @!P0 DSETP.MAX.AND P2, P3, R6, |R8|, PT ;  /* 0x400000080600822a */ /* 0x000fe20003b4f000 */
[----:B------:R-:W-:Y:S02]  /*0af0*/  @!P0 IMAD.MOV.U32 R13, RZ, RZ, R8 ;  /* 0x000000ffff0d8224 */ /* 0x000fe400078e0008 */
[----:B------:R-:W-:-:S05]  /*0b00*/  @!P0 IMAD.MOV.U32 R8, RZ, RZ, R7 ;  /* 0x000000ffff088224 */ /* 0x000fca00078e0007 */
[----:B------:R-:W-:Y:S01]  /*0b10*/  @!P0 FSEL R12, R8, |R9|, P2 ;  /* 0x40000009080c8208 */ /* 0x000fe20001000000 */
[----:B------:R-:W-:Y:S01]  /*0b20*/  @!P0 IMAD.MOV.U32 R8, RZ, RZ, R6 ;  /* 0x000000ffff088224 */ /* 0x000fe200078e0006 */
[----:B------:R-:W-:-:S04]  /*0b30*/  @!P0 LOP3.LUT R9, R9, 0x80000, RZ, 0xfc, !PT ;  /* 0x0008000009098812 */ /* 0x000fc800078efcff */
[----:B------:R-:W-:Y:S02]  /*0b40*/  @!P0 SEL R6, R8, R13, P2 ;  /* 0x0000000d08068207 */ /* 0x000fe40001000000 */
[----:B------:R-:W-:Y:S01]  /*0b50*/  @!P0 SEL R7, R9, R12, P3 ;  /* 0x0000000c09078207 */ /* 0x000fe20001800000 */
[----:B0-----:R-:W-:Y:S06]  /*0b60*/  BRA.U UP0, `(.L_x_2) ;  /* 0xfffffff500cc7547 */ /* 0x001fec000b83ffff */
[----:B------:R-:W-:-:S07]  /*0b70*/  VIADD R5, R27, 0x1 ;  /* 0x000000011b057836 */ /* 0x000fce0000000000 */
.L_x_1:
[----:B------:R-:W-:-:S09]  /*0b80*/  ULOP3.LUT UP0, UR5, UR4, 0x7, URZ, 0xc0, !UPT ;  /* 0x0000000704057892 */ /* 0x000fd2000f80c0ff */
[----:B------:R-:W-:Y:S05]  /*0b90*/  BRA.U !UP0, `(.L_x_0) ;  /* 0x0000000908907547 */ /* 0x000fea000b800000 */
[----:B------:R-:W-:Y:S02]  /*0ba0*/  UISETP.GE.U32.AND UP0, UPT, UR5, 0x4, UPT ;  /* 0x000000040500788c */ /* 0x000fe4000bf06070 */
[----:B------:R-:W-:-:S04]  /*0bb0*/  ULOP3.LUT UR4, UR4, 0x3, URZ, 0xc0, !UPT ;  /* 0x0000000304047892 */ /* 0x000fc8000f8ec0ff */
[----:B------:R-:W-:-:S03]  /*0bc0*/  UISETP.NE.AND UP1, UPT, UR4, URZ, UPT ;  /* 0x000000ff0400728c */ /* 0x000fc6000bf25270 */
[----:B------:R-:W-:Y:S08]  /*0bd0*/  BRA.U !UP0, `(.L_x_3) ;  /* 0x0000000508387547 */ /* 0x000ff0000b800000 */
[----:B------:R-:W0:Y:S01]  /*0be0*/  LDC.64 R26, c[0x0][0x380] ;  /* 0x0000e000ff1a7b82 */ /* 0x000e220000000a00 */
[----:B------:R-:W-:Y:S01]  /*0bf0*/  IMAD.IADD R11, R4, 0x1, R5 ;  /* 0x00000001040b7824 */ /* 0x000fe200078e0205 */
[----:B------:R-:W1:Y:S03]  /*0c00*/  LDCU.128 UR12, c[0x0][0x380] ;  /* 0x00007000ff0c77ac */ /* 0x000e660008000c00 */
[----:B------:R-:W-:-:S03]  /*0c10*/  VIADD R13, R11, 0x2 ;  /* 0x000000020b0d7836 */ /* 0x000fc60000000000 */
[----:B------:R-:W2:Y:S01]  /*0c20*/  LDC.64 R8, c[0x0][0x388] ;  /* 0x0000e200ff087b82 */ /* 0x000ea20000000a00 */
[----:B0-----:R-:W-:-:S05]  /*0c30*/  IMAD.WIDE R26, R11, 0x8, R26 ;  /* 0x000000080b1a7825 */ /* 0x001fca00078e021a */
[----:B------:R-:W3:Y:S01]  /*0c40*/  @!P0 LDG.E.64 R10, desc[UR8][R26.64] ;  /* 0x000000081a0a8981 */ /* 0x000ee2000c1e1b00 */
[----:B--2---:R-:W-:-:S05]  /*0c50*/  IMAD.WIDE R8, R13, 0x8, R8 ;  /* 0x000000080d087825 */ /* 0x004fca00078e0208 */
[----:B------:R-:W3:Y:S04]  /*0c60*/  @!P0 LDG.E.64 R12, desc[UR8][R8.64] ;  /* 0x00000008080c8981 */ /* 0x000ee8000c1e1b00 */
[----:B------:R-:W2:Y:S01]  /*0c70*/  @!P0 LDG.E.64 R16, desc[UR8][R8.64+-0x8] ;  /* 0xfffff80808108981 */ /* 0x000ea2000c1e1b00 */
[----:B---3--:R-:W-:-:S08]  /*0c80*/  @!P0 DADD R10, R10, R12 ;  /* 0x000000000a0a8229 */ /* 0x008fd0000000000c */
[----:B------:R-:W-:-:S07]  /*0c90*/  @!P0 DMUL R18, R10, 0.5 ;  /* 0x3fe000000a128828 */ /* 0x000fce0000000000 */
[----:B------:R0:W-:Y:S04]  /*0ca0*/  @!P0 STG.E.64 desc[UR8][R26.64+0x8], R18 ;  /* 0x000008121a008986 */ /* 0x0001e8000c101b08 */
[----:B------:R-:W3:Y:S04]  /*0cb0*/  @!P0 LDG.E.64 R10, desc[UR8][R26.64+0x8] ;  /* 0x000008081a0a8981 */ /* 0x000ee8000c1e1b00 */
[----:B------:R-:W3:Y:S01]  /*0cc0*/  @!P0 LDG.E.64 R14, desc[UR8][R8.64+0x8] ;  /* 0x00000808080e8981 */ /* 0x000ee2000c1e1b00 */
[----:B------:R-:W-:Y:S02]  /*0cd0*/  SHF.R.S32.HI R13, RZ, 0x1f, R5 ;  /* 0x0000001fff0d7819 */ /* 0x000fe40000011405 */
[----:B------:R-:W-:-:S04]  /*0ce0*/  IADD3 R20, P1, PT, R2, R5, RZ ;  /* 0x0000000502147210 */ /* 0x000fc80007f3e0ff */
[----:B------:R-:W-:Y:S02]  /*0cf0*/  LEA.HI.X.SX32 R13, R2, R13, 0x1, P1 ;  /* 0x0000000d020d7211 */ /* 0x000fe400008f0eff */
[C---:B------:R-:W-:Y:S02]  /*0d00*/  SHF.L.U32 R12, R20.reuse, 0x3, RZ ;  /* 0x00000003140c7819 */ /* 0x040fe400000006ff */
[----:B------:R-:W-:Y:S01]  /*0d10*/  SHF.L.U64.HI R13, R20, 0x3, R13 ;  /* 0x00000003140d7819 */ /* 0x000fe2000001020d */
[----:B--2---:R-:W-:Y:S02]  /*0d20*/  @!P0 DADD R16, -R18, R16 ;  /* 0x0000000012108229 */ /* 0x004fe40000000110 */
[----:B---3--:R-:W-:Y:S01]  /*0d30*/  @!P0 DADD R14, R14, R10 ;  /* 0x000000000e0e8229 */ /* 0x008fe2000000000a */
[C---:B-1----:R-:W-:Y:S02]  /*0d40*/  IADD3 R10, P1, PT, R12.reuse, UR12, RZ ;  /* 0x0000000c0c0a7c10 */ /* 0x042fe4000ff3e0ff */
[----:B------:R-:W-:-:S02]  /*0d50*/  IADD3 R12, P2, PT, R12, UR14, RZ ;  /* 0x0000000e0c0c7c10 */ /* 0x000fc4000ff5e0ff */
[----:B------:R-:W-:-:S03]  /*0d60*/  IADD3.X R11, PT, PT, R13, UR13, RZ, P1, !PT ;  /* 0x0000000d0d0b7c10 */ /* 0x000fc60008ffe4ff */
[----:B------:R-:W-:Y:S01]  /*0d70*/  @!P0 DMUL R14, R14, 0.5 ;  /* 0x3fe000000e0e8828 */ /* 0x000fe20000000000 */
[----:B------:R-:W-:-:S05]  /*0d80*/  IADD3.X R13, PT, PT, R13, UR15, RZ, P2, !PT ;  /* 0x0000000f0d0d7c10 */ /* 0x000fca00097fe4ff */
[----:B0-----:R-:W2:Y:S04]  /*0d90*/  @!P0 LDG.E.64 R18, desc[UR8][R12.64+0x8] ;  /* 0x000008080c128981 */ /* 0x001ea8000c1e1b00 */
[----:B------:R0:W-:Y:S04]  /*0da0*/  @!P0 STG.E.64 desc[UR8][R10.64+0x8], R14 ;  /* 0x0000080e0a008986 */ /* 0x0001e8000c101b08 */
[----:B------:R-:W3:Y:S04]  /*0db0*/  @!P0 LDG.E.64 R22, desc[UR8][R26.64+0x10] ;  /* 0x000010081a168981 */ /* 0x000ee8000c1e1b00 */
[----:B------:R-:W3:Y:S01]  /*0dc0*/  @!P0 LDG.E.64 R20, desc[UR8][R8.64+0x10] ;  /* 0x0000100808148981 */ /* 0x000ee2000c1e1b00 */
[----:B------:R-:W-:-:S02]  /*0dd0*/  @!P0 DSETP.MAX.AND P1, P2, R6, |R16|, PT ;  /* 0x400000100600822a */ /* 0x000fc40003a2f000 */
[----:B---3--:R-:W-:Y:S01]  /*0de0*/  @!P0 DADD R20, R22, R20 ;  /* 0x0000000016148229 */ /* 0x008fe20000000014 */
[----:B------:R-:W3:Y:S07]  /*0df0*/  @!P0 LDG.E.64 R22, desc[UR8][R12.64+0x10] ;  /* 0x000010080c168981 */ /* 0x000eee000c1e1b00 */
[----:B------:R-:W-:-:S07]  /*0e00*/  @!P0 DMUL R20, R20, 0.5 ;  /* 0x3fe0000014148828 */ /* 0x000fce0000000000 */
[----:B------:R1:W-:Y:S04]  /*0e10*/  @!P0 STG.E.64 desc[UR8][R10.64+0x10], R20 ;  /* 0x000010140a008986 */ /* 0x0003e8000c101b08 */
[----:B------:R-:W4:Y:S04]  /*0e20*/  @!P0 LDG.E.64 R24, desc[UR8][R26.64+0x18] ;  /* 0x000018081a188981 */ /* 0x000f28000c1e1b00 */
[----:B------:R5:W4:Y:S04]  /*0e30*/  @!P0 LDG.E.64 R28, desc[UR8][R8.64+0x18] ;  /* 0x00001808081c8981 */ /* 0x000b28000c1e1b00 */
[----:B------:R-:W4:Y:S01]  /*0e40*/  @!P0 LDG.E.64 R12, desc[UR8][R12.64+0x18] ;  /* 0x000018080c0c8981 */ /* 0x000f22000c1e1b00 */
[----:B--2---:R-:W-:Y:S01]  /*0e50*/  @!P0 DADD R18, -R14, R18 ;  /* 0x000000000e128229 */ /* 0x004fe20000000112 */
[----:B0-----:R-:W-:-:S02]  /*0e60*/  @!P0 IMAD.MOV.U32 R14, RZ, RZ, R7 ;  /* 0x000000ffff0e8224 */ /* 0x001fc400078e0007 */
[----:B------:R-:W-:-:S03]  /*0e70*/  @!P0 IMAD.MOV.U32 R15, RZ, RZ, R16 ;  /* 0x000000ffff0f8224 */ /* 0x000fc600078e0010 */
[----:B------:R-:W-:Y:S01]  /*0e80*/  @!P0 FSEL R16, R14, |R17|, P1 ;  /* 0x400000110e108208 */ /* 0x000fe20000800000 */
[----:B------:R-:W-:Y:S01]  /*0e90*/  @!P0 IMAD.MOV.U32 R14, RZ, RZ, R6 ;  /* 0x000000ffff0e8224 */ /* 0x000fe200078e0006 */
[----:B------:R-:W-:-:S04]  /*0ea0*/  @!P0 LOP3.LUT R17, R17, 0x80000, RZ, 0xfc, !PT ;  /* 0x0008000011118812 */ /* 0x000fc800078efcff */
[----:B------:R-:W-:Y:S02]  /*0eb0*/  @!P0 SEL R6, R14, R15, P1 ;  /* 0x0000000f0e068207 */ /* 0x000fe40000800000 */
[----:B------:R-:W-:-:S05]  /*0ec0*/  @!P0 SEL R7, R17, R16, P2 ;  /* 0x0000001011078207 */ /* 0x000fca0001000000 */
[----:B-----5:R-:W-:Y:S01]  /*0ed0*/  @!P0 IMAD.MOV.U32 R8, RZ, RZ, R7 ;  /* 0x000000ffff088224 */ /* 0x020fe200078e0007 */
[----:B------:R-:W-:Y:S01]  /*0ee0*/  @!P0 DSETP.MAX.AND P1, P2, R6, |R18|, PT ;  /* 0x400000120600822a */ /* 0x000fe20003a2f000 */
[----:B------:R-:W-:-:S05]  /*0ef0*/  @!P0 IMAD.MOV.U32 R9, RZ, RZ, R18 ;  /* 0x000000ffff098224 */ /* 0x000fca00078e0012 */
[----:B------:R-:W-:Y:S01]  /*0f00*/  @!P0 FSEL R14, R8, |R19|, P1 ;  /* 0x40000013080e8208 */ /* 0x000fe20000800000 */
[----:B------:R-:W-:Y:S01]  /*0f10*/  @!P0 IMAD.MOV.U32 R8, RZ, RZ, R6 ;  /* 0x000000ffff088224 */ /* 0x000fe200078e0006 */
[----:B------:R-:W-:-:S04]  /*0f20*/  @!P0 LOP3.LUT R19, R19, 0x80000, RZ, 0xfc, !PT ;  /* 0x0008000013138812 */ /* 0x000fc800078efcff */
[----:B------:R-:W-:Y:S02]  /*0f30*/  @!P0 SEL R6, R8, R9, P1 ;  /* 0x0000000908068207 */ /* 0x000fe40000800000 */
[----:B------:R-:W-:-:S05]  /*0f40*/  @!P0 SEL R7, R19, R14, P2 ;  /* 0x0000000e13078207 */ /* 0x000fca0001000000 */
[----:B------:R-:W-:Y:S02]  /*0f50*/  @!P0 IMAD.MOV.U32 R14, RZ, RZ, R7 ;  /* 0x000000ffff0e8224 */ /* 0x000fe400078e0007 */
[----:B------:R-:W-:Y:S01]  /*0f60*/  VIADD R5, R5, 0x4 ;  /* 0x0000000405057836 */ /* 0x000fe20000000000 */
[----:B---3--:R-:W-:-:S08]  /*0f70*/  @!P0 DADD R22, -R20, R22 ;  /* 0x0000000014168229 */ /* 0x008fd00000000116 */
[----:B------:R-:W-:Y:S02]  /*0f80*/  @!P0 DSETP.MAX.AND P1, P2, R6, |R22|, PT ;  /* 0x400000160600822a */ /* 0x000fe40003a2f000 */
[----:B----4-:R-:W-:-:S04]  /*0f90*/  @!P0 DADD R8, R24, R28 ;  /* 0x0000000018088229 */ /* 0x010fc8000000001c */
[----:B------:R-:W-:Y:S01]  /*0fa0*/  @!P0 FSEL R16, R14, |R23|, P1 ;  /* 0x400000170e108208 */ /* 0x000fe20000800000 */
[----:B------:R-:W-:-:S03]  /*0fb0*/  @!P0 IMAD.MOV.U32 R15, RZ, RZ, R22 ;  /* 0x000000ffff0f8224 */ /* 0x000fc600078e0016 */
[----:B------:R-:W-:Y:S01]  /*0fc0*/  @!P0 DMUL R8, R8, 0.5 ;  /* 0x3fe0000008088828 */ /* 0x000fe20000000000 */
[----:B------:R-:W-:Y:S01]  /*0fd0*/  @!P0 IMAD.MOV.U32 R14, RZ, RZ, R6 ;  /* 0x000000ffff0e8224 */ /* 0x000fe200078e0006 */
[----:B------:R-:W-:-:S06]  /*0fe0*/  @!P0 LOP3.LUT R23, R23, 0x80000, RZ, 0xfc, !PT ;  /* 0x0008000017178812 */ /* 0x000fcc00078efcff */
[----:B------:R-:W-:Y:S01]  /*0ff0*/  @!P0 DADD R12, -R8, R12 ;  /* 0x00000000080c8229 */ /* 0x000fe2000000010c */
[----:B------:R1:W-:Y:S01]  /*1000*/  @!P0 STG.E.64 desc[UR8][R10.64+0x18], R8 ;  /* 0x000018080a008986 */ /* 0x0003e2000c101b08 */
[----:B------:R-:W-:Y:S02]  /*1010*/  @!P0 SEL R6, R14, R15, P1 ;  /* 0x0000000f0e068207 */ /* 0x000fe40000800000 */
[----:B------:R-:W-:-:S05]  /*1020*/  @!P0 SEL R7, R23, R16, P2 ;  /* 0x0000001017078207 */ /* 0x000fca0001000000 */
[----:B------:R-:W-:Y:S01]  /*1030*/  @!P0 IMAD.MOV.U32 R14, RZ, RZ, R7 ;  /* 0x000000ffff0e8224 */ /* 0x000fe200078e0007 */
[----:B------:R-:W-:Y:S01]  /*1040*/  @!P0 DSETP.MAX.AND P1, P2, R6, |R12|, PT ;  /* 0x4000000c0600822a */ /* 0x000fe20003a2f000 */
[----:B------:R-:W-:-:S05]  /*1050*/  @!P0 IMAD.MOV.U32 R15, RZ, RZ, R13 ;  /* 0x000000ffff0f8224 */ /* 0x000fca00078e000d */
[----:B------:R-:W-:Y:S02]  /*1060*/  @!P0 FSEL R14, R14, |R15|, P1 ;  /* 0x4000000f0e0e8208 */ /* 0x000fe40000800000 */
[----:B------:R-:W-:Y:S01]  /*1070*/  @!P0 LOP3.LUT R17, R15, 0x80000, RZ, 0xfc, !PT ;  /* 0x000800000f118812 */ /* 0x000fe200078efcff */
[----:B------:R-:W-:Y:S02]  /*1080*/  @!P0 IMAD.MOV.U32 R15, RZ, RZ, R12 ;  /* 0x000000ffff0f8224 */ /* 0x000fe400078e000c */
[----:B------:R-:W-:Y:S01]  /*1090*/  @!P0 IMAD.MOV.U32 R12, RZ, RZ, R6 ;  /* 0x000000ffff0c8224 */ /* 0x000fe200078e0006 */
[----:B------:R-:W-:-:S04]  /*10a0*/  @!P0 SEL R7, R17, R14, P2 ;  /* 0x0000000e11078207 */ /* 0x000fc80001000000 */
[----:B-1----:R-:W-:-:S07]  /*10b0*/  @!P0 SEL R6, R12, R15, P1 ;  /* 0x0000000f0c068207 */ /* 0x002fce0000800000 */
.L_x_3:
[----:B------:R-:W-:Y:S05]  /*10c0*/  BRA.U !UP1, `(.L_x_0) ;  /* 0x0000000509447547 */ /* 0x000fea000b800000 */
[----:B------:R-:W-:-:S09]  /*10d0*/  UISETP.NE.AND UP0, UPT, UR4, 0x1, UPT ;  /* 0x000000010400788c */ /* 0x000fd2000bf05270 */
[----:B------:R-:W-:Y:S05]  /*10e0*/  BRA.U !UP0, `(.L_x_4) ;  /* 0x0000000108c47547 */ /* 0x000fea000b800000 */
[----:B------:R-:W0:Y:S01]  /*10f0*/  LDC.64 R22, c[0x0][0x380] ;  /* 0x0000e000ff167b82 */ /* 0x000e220000000a00 */
[----:B------:R-:W-:-:S04]  /*1100*/  IMAD.IADD R9, R4, 0x1, R5 ;  /* 0x0000000104097824 */ /* 0x000fc800078e0205 */
[----:B------:R-:W-:-:S03]  /*1110*/  VIADD R11, R9, 0x2 ;  /* 0x00000002090b7836 */ /* 0x000fc60000000000 */
[----:B------:R-:W1:Y:S08]  /*1120*/  LDC.64 R20, c[0x0][0x388] ;  /* 0x0000e200ff147b82 */ /* 0x000e700000000a00 */
[----:B------:R-:W2:Y:S01]  /*1130*/  LDC.64 R16, c[0x0][0x388] ;  /* 0x0000e200ff107b82 */ /* 0x000ea20000000a00 */
[----:B0-----:R-:W-:-:S05]  /*1140*/  IMAD.WIDE R22, R9, 0x8, R22 ;  /* 0x0000000809167825 */ /* 0x001fca00078e0216 */
[----:B------:R-:W3:Y:S01]  /*1150*/  @!P0 LDG.E.64 R8, desc[UR8][R22.64] ;  /* 0x0000000816088981 */ /* 0x000ee2000c1e1b00 */
[----:B-1----:R-:W-:-:S05]  /*1160*/  IMAD.WIDE R20, R11, 0x8, R20 ;  /* 0x000000080b147825 */ /* 0x002fca00078e0214 */
[----:B------:R-:W3:Y:S01]  /*1170*/  @!P0 LDG.E.64 R10, desc[UR8][R20.64] ;  /* 0x00000008140a8981 */ /* 0x000ee2000c1e1b00 */
[----:B------:R-:W-:Y:S02]  /*1180*/  @!P0 IADD3 R18, P1, PT, R2, R5, RZ ;  /* 0x0000000502128210 */ /* 0x000fe40007f3e0ff */
[----:B------:R-:W-:-:S03]  /*1190*/  @!P0 SHF.R.S32.HI R19, RZ, 0x1f, R5 ;  /* 0x0000001fff138819 */ /* 0x000fc60000011405 */
[----:B------:R-:W-:Y:S01]  /*11a0*/  @!P0 IMAD.SHL.U32 R25, R18, 0x8, RZ ;  /* 0x0000000812198824 */ /* 0x000fe200078e00ff */
[----:B------:R-:W-:-:S04]  /*11b0*/  @!P0 LEA.HI.X.SX32 R19, R2, R19, 0x1, P1 ;  /* 0x0000001302138211 */ /* 0x000fc800008f0eff */
[----:B------:R-:W-:Y:S02]  /*11c0*/  @!P0 SHF.L.U64.HI R2, R18, 0x3, R19 ;  /* 0x0000000312028819 */ /* 0x000fe40000010213 */
[----:B--2---:R-:W-:Y:S01]  /*11d0*/  @!P0 IADD3 R16, P1, PT, R25, R16, RZ ;  /* 0x0000001019108210 */ /* 0x004fe20007f3e0ff */
[----:B------:R-:W0:Y:S04]  /*11e0*/  LDC.64 R18, c[0x0][0x380] ;  /* 0x0000e000ff127b82 */ /* 0x000e280000000a00 */
[----:B------:R-:W-:Y:S01]  /*11f0*/  @!P0 IMAD.X R17, R2, 0x1, R17, P1 ;  /* 0x0000000102118824 */ /* 0x000fe200008e0611 */
[----:B---3--:R-:W-:Y:S01]  /*1200*/  @!P0 DADD R10, R8, R10 ;  /* 0x00000000080a8229 */ /* 0x008fe2000000000a */
[----:B------:R-:W2:Y:S07]  /*1210*/  @!P0 LDG.E.64 R8, desc[UR8][R20.64+-0x8] ;  /* 0xfffff80814088981 */ /* 0x000eae000c1e1b00 */
[----:B------:R-:W-:-:S07]  /*1220*/  @!P0 DMUL R10, R10, 0.5 ;  /* 0x3fe000000a0a8828 */ /* 0x000fce0000000000 */
[----:B------:R1:W-:Y:S04]  /*1230*/  @!P0 STG.E.64 desc[UR8][R22.64+0x8], R10 ;  /* 0x0000080a16008986 */ /* 0x0003e8000c101b08 */
[----:B------:R-:W3:Y:S04]  /*1240*/  @!P0 LDG.E.64 R12, desc[UR8][R22.64+0x8] ;  /* 0x00000808160c8981 */ /* 0x000ee8000c1e1b00 */
[----:B------:R-:W3:Y:S04]  /*1250*/  @!P0 LDG.E.64 R14, desc[UR8][R20.64+0x8] ;  /* 0x00000808140e8981 */ /* 0x000ee8000c1e1b00 */
[----:B------:R-:W4:Y:S01]  /*1260*/  @!P0 LDG.E.64 R16, desc[UR8][R16.64+0x8] ;  /* 0x0000080810108981 */ /* 0x000f22000c1e1b00 */
[----:B0-----:R-:W-:-:S05]  /*1270*/  @!P0 IADD3 R18, P1, PT, R25, R18, RZ ;  /* 0x0000001219128210 */ /* 0x001fca0007f3e0ff */
[----:B------:R-:W-:Y:S02]  /*1280*/  @!P0 IMAD.X R19, R2, 0x1, R19, P1 ;  /* 0x0000000102138824 */ /* 0x000fe400008e0613 */
[----:B------:R-:W-:Y:S01]  /*1290*/  VIADD R5, R5, 0x2 ;  /* 0x0000000205057836 */ /* 0x000fe20000000000 */
[----:B--2---:R-:W-:Y:S01]  /*12a0*/  @!P0 DADD R8, -R10, R8 ;  /* 0x000000000a088229 */ /* 0x004fe20000000108 */
[----:B-1----:R-:W-:-:S07]  /*12b0*/  @!P0 IMAD.MOV.U32 R11, RZ, RZ, R7 ;  /* 0x000000ffff0b8224 */ /* 0x002fce00078e0007 */
[----:B------:R-:W-:Y:S02]  /*12c0*/  @!P0 DSETP.MAX.AND P2, P3, R6, |R8|, PT ;  /* 0x400000080600822a */ /* 0x000fe40003b4f000 */
[----:B---3--:R-:W-:Y:S01]  /*12d0*/  @!P0 DADD R12, R14, R12 ;  /* 0x000000000e0c8229 */ /* 0x008fe2000000000c */
[----:B------:R-:W-:Y:S02]  /*12e0*/  @!P0 IMAD.MOV.U32 R15, RZ, RZ, R8 ;  /* 0x000000ffff0f8224 */ /* 0x000fe400078e0008 */
[----:B------:R-:W-:-:S05]  /*12f0*/  @!P0 IMAD.MOV.U32 R14, RZ, RZ, R9 ;  /* 0x000000ffff0e8224 */ /* 0x000fca00078e0009 */
[----:B------:R-:W-:Y:S01]  /*1300*/  @!P0 DMUL R8, R12, 0.5 ;  /* 0x3fe000000c088828 */ /* 0x000fe20000000000 */
[----:B------:R-:W-:Y:S01]  /*1310*/  @!P0 IMAD.MOV.U32 R10, RZ, RZ, R6 ;  /* 0x000000ffff0a8224 */ /* 0x000fe200078e0006 */
[----:B------:R-:W-:Y:S02]  /*1320*/  @!P0 FSEL R11, R11, |R14|, P2 ;  /* 0x4000000e0b0b8208 */ /* 0x000fe40001000000 */
[----:B------:R-:W-:-:S03]  /*1330*/  @!P0 LOP3.LUT R14, R14, 0x80000, RZ, 0xfc, !PT ;  /* 0x000800000e0e8812 */ /* 0x000fc600078efcff */
[----:B------:R0:W-:Y:S01]  /*1340*/  @!P0 STG.E.64 desc[UR8][R18.64+0x8], R8 ;  /* 0x0000080812008986 */ /* 0x0001e2000c101b08 */
[----:B----4-:R-:W-:Y:S01]  /*1350*/  @!P0 DADD R16, -R8, R16 ;  /* 0x0000000008108229 */ /* 0x010fe20000000110 */
[----:B------:R-:W-:Y:S02]  /*1360*/  @!P0 SEL R6, R10, R15, P2 ;  /* 0x0000000f0a068207 */ /* 0x000fe40001000000 */
[----:B------:R-:W-:-:S04]  /*1370*/  @!P0 SEL R7, R14, R11, P3 ;  /* 0x0000000b0e078207 */ /* 0x000fc80001800000 */
[----:B------:R-:W-:Y:S02]  /*1380*/  @!P0 MOV R2, R7 ;  /* 0x0000000700028202 */ /* 0x000fe40000000f00 */
[----:B------:R-:W-:Y:S01]  /*1390*/  @!P0 DSETP.MAX.AND P1, P2, R6, |R16|, PT ;  /* 0x400000100600822a */ /* 0x000fe20003a2f000 */
[----:B------:R-:W-:-:S05]  /*13a0*/  @!P0 IMAD.MOV.U32 R11, RZ, RZ, R17 ;  /* 0x000000ffff0b8224 */ /* 0x000fca00078e0011 */
[----:B------:R-:W-:Y:S01]  /*13b0*/  @!P0 FSEL R10, R2, |R11|, P1 ;  /* 0x4000000b020a8208 */ /* 0x000fe20000800000 */
[----:B------:R-:W-:Y:S01]  /*13c0*/  @!P0 IMAD.MOV.U32 R2, RZ, RZ, R6 ;  /* 0x000000ffff028224 */ /* 0x000fe200078e0006 */
[----:B------:R-:W-:-:S04]  /*13d0*/  @!P0 LOP3.LUT R11, R11, 0x80000, RZ, 0xfc, !PT ;  /* 0x000800000b0b8812 */ /* 0x000fc800078efcff */
[----:B------:R-:W-:Y:S02]  /*13e0*/  @!P0 SEL R6, R2, R16, P1 ;  /* 0x0000001002068207 */ /* 0x000fe40000800000 */
[----:B0-----:R-:W-:-:S07]  /*13f0*/  @!P0 SEL R7, R11, R10, P2 ;  /* 0x0000000a0b078207 */ /* 0x001fce0001000000 */
.L_x_4:
[----:B------:R-:W0:Y:S08]  /*1400*/  LDC R2, c[0x0][0x398] ;  /* 0x0000e600ff027b82 */ /* 0x000e300000000800 */
[----:B------:R-:W1:Y:S08]  /*1410*/  LDC.64 R8, c[0x0][0x380] ;  /* 0x0000e000ff087b82 */ /* 0x000e700000000a00 */
[----:B------:R-:W2:Y:S01]  /*1420*/  LDC.64 R10, c[0x0][0x388] ;  /* 0x0000e200ff0a7b82 */ /* 0x000ea20000000a00 */
[----:B0-----:R-:W-:-:S04]  /*1430*/  LOP3.LUT R2, R2, 0x1, RZ, 0xc0, !PT ;  /* 0x0000000102027812 */ /* 0x001fc800078ec0ff */
[----:B------:R-:W-:-:S13]  /*1440*/  ISETP.NE.U32.OR P0, PT, R2, 0x1, P0 ;  /* 0x000000010200780c */ /* 0x000fda0000705470 */
[----:B------:R-:W-:-:S04]  /*1450*/  @!P0 IMAD.IADD R5, R4, 0x1, R5 ;  /* 0x0000000104058824 */ /* 0x000fc800078e0205 */
[C---:B------:R-:W-:Y:S02]  /*1460*/  @!P0 VIADD R13, R5.reuse, 0x2 ;  /* 0x00000002050d8836 */ /* 0x040fe40000000000 */
[----:B-1----:R-:W-:-:S04]  /*1470*/  @!P0 IMAD.WIDE R4, R5, 0x8, R8 ;  /* 0x0000000805048825 */ /* 0x002fc800078e0208 */
[----:B--2---:R-:W-:Y:S01]  /*1480*/  @!P0 IMAD.WIDE R10, R13, 0x8, R10 ;  /* 0x000000080d0a8825 */ /* 0x004fe200078e020a */
[----:B------:R-:W2:Y:S04]  /*1490*/  @!P0 LDG.E.64 R8, desc[UR8][R4.64] ;  /* 0x0000000804088981 */ /* 0x000ea8000c1e1b00 */
[----:B------:R-:W2:Y:S04]  /*14a0*/  @!P0 LDG.E.64 R12, desc[UR8][R10.64] ;  /* 0x000000080a0c8981 */ /* 0x000ea8000c1e1b00 */
[----:B------:R0:W3:Y:S01]  /*14b0*/  @!P0 LDG.E.64 R14, desc[UR8][R10.64+-0x8] ;  /* 0xfffff8080a0e8981 */ /* 0x0000e2000c1e1b00 */
[----:B------:R-:W-:Y:S01]  /*14c0*/  @!P0 IMAD.MOV.U32 R17, RZ, RZ, R7 ;  /* 0x000000ffff118224 */ /* 0x000fe200078e0007 */
[----:B------:R-:W-:-:S04]  /*14d0*/  ISETP.NE.U32.AND P1, PT, R2, 0x1, PT ;  /* 0x000000010200780c */ /* 0x000fc80003f25070 */
[----:B------:R-:W-:Y:S02]  /*14e0*/  FSEL R2, R6, R6, !P1 ;  /* 0x0000000606027208 */ /* 0x000fe40004800000 */
[----:B0-----:R-:W-:Y:S01]  /*14f0*/  @!P0 LOP3.LUT R11, R17, 0x80000, RZ, 0xfc, !PT ;  /* 0x00080000110b8812 */ /* 0x001fe200078efcff */
[----:B--2---:R-:W-:-:S08]  /*1500*/  @!P0 DADD R8, R8, R12 ;  /* 0x0000000008088229 */ /* 0x004fd0000000000c */
[----:B------:R-:W-:-:S07]  /*1510*/  @!P0 DMUL R12, R8, 0.5 ;  /* 0x3fe00000080c8828 */ /* 0x000fce0000000000 */
[----:B------:R0:W-:Y:S01]  /*1520*/  @!P0 STG.E.64 desc[UR8][R4.64+0x8], R12 ;  /* 0x0000080c04008986 */ /* 0x0001e2000c101b08 */
[----:B---3--:R-:W-:Y:S01]  /*1530*/  @!P0 DADD R8, -R12, R14 ;  /* 0x000000000c088229 */ /* 0x008fe2000000010e */
[----:B------:R-:W-:-:S07]  /*1540*/  FSEL R15, R7, R7, !P1 ;  /* 0x00000007070f7208 */ /* 0x000fce0004800000 */
[----:B------:R-:W-:Y:S02]  /*1550*/  @!P0 DSETP.MAX.AND P2, P3, |R8|, R6, PT ;  /* 0x000000060800822a */ /* 0x000fe40003b4f200 */
[----:B------:R-:W-:Y:S02]  /*1560*/  @!P0 IMAD.MOV.U32 R14, RZ, RZ, R9 ;  /* 0x000000ffff0e8224 */ /* 0x000fe400078e0009 */
[----:B------:R-:W-:Y:S02]  /*1570*/  IMAD.MOV.U32 R7, RZ, RZ, R15 ;  /* 0x000000ffff077224 */ /* 0x000fe400078e000f */
[----:B------:R-:W-:Y:S01]  /*1580*/  @!P0 SEL R8, R8, R6, P2 ;  /* 0x0000000608088207 */ /* 0x000fe20001000000 */
[----:B------:R-:W-:Y:S01]  /*1590*/  IMAD.MOV.U32 R6, RZ, RZ, R2 ;  /* 0x000000ffff067224 */ /* 0x000fe200078e0002 */
[----:B------:R-:W-:-:S03]  /*15a0*/  @!P0 FSEL R10, |R14|, R17, P2 ;  /* 0x000000110e0a8208 */ /* 0x000fc60001000200 */
[----:B------:R-:W-:Y:S01]  /*15b0*/  @!P0 IMAD.MOV.U32 R6, RZ, RZ, R8 ;  /* 0x000000ffff068224 */ /* 0x000fe200078e0008 */
[----:B------:R-:W-:-:S05]  /*15c0*/  @!P0 SEL R11, R11, R10, P3 ;  /* 0x0000000a0b0b8207 */ /* 0x000fca0001800000 */
[----:B0-----:R-:W-:-:S07]  /*15d0*/  @!P0 IMAD.MOV.U32 R7, RZ, RZ, R11 ;  /* 0x000000ffff078224 */ /* 0x001fce00078e000b */
.L_x_0:
[----:B------:R-:W0:Y:S01]  /*15e0*/  S2R R5, SR_CTAID.X ;  /* 0x0000000000057919 */ /* 0x000e220000002500 */
[----:B------:R-:W2:Y:S01]  /*15f0*/  S2UR UR5, SR_CgaCtaId ;  /* 0x00000000000579c3 */ /* 0x000ea20000008800 */
[----:B------:R-:W4:Y:S01]  /*1600*/  LDCU UR10, c[0x0][0x398] ;  /* 0x00007300ff0a77ac */ /* 0x000f220008000800 */
[----:B------:R-:W5:Y:S01]  /*1610*/  S2R R4, SR_CTAID.Y ;  /* 0x0000000000047919 */ /* 0x000f620000002600 */
[----:B------:R-:W-:Y:S02]  /*1620*/  UMOV UR4, 0x400 ;  /* 0x0000040000047882 */ /* 0x000fe40000000000 */
[----:B--2---:R-:W-:Y:S02]  /*1630*/  ULEA UR4, UR5, UR4, 0x18 ;  /* 0x0000000405047291 */ /* 0x004fe4000f8ec0ff */
[----:B-1----:R-:W-:-:S04]  /*1640*/  UIMAD UR5, UR6, UR7, URZ ;  /* 0x00000007060572a4 */ /* 0x002fc8000f8e02ff */
[----:B------:R-:W-:Y:S01]  /*1650*/  UISETP.GE.U32.AND UP0, UPT, UR5, 0x2, UPT ;  /* 0x000000020500788c */ /* 0x000fe2000bf06070 */
[--C-:B0-----:R-:W-:Y:S02]  /*1660*/  IMAD R2, R5, UR6, R0.reuse ;  /* 0x0000000605027c24 */ /* 0x101fe4000f8e0200 */
[----:B---3--:R-:W-:Y:S02]  /*1670*/  IMAD R0, R3, UR6, R0 ;  /* 0x0000000603007c24 */ /* 0x008fe4000f8e0200 */
[----:B-----5:R-:W-:-:S03]  /*1680*/  IMAD R5, R4, UR7, R3 ;  /* 0x0000000704057c24 */ /* 0x020fc6000f8e0203 */
[----:B------:R-:W-:Y:S02]  /*1690*/  LEA R9, R0, UR4, 0x3 ;  /* 0x0000000400097c11 */ /* 0x000fe4000f8e18ff */
[----:B------:R-:W-:Y:S02]  /*16a0*/  VIMNMX R2, PT, PT, R2, R5, !PT ;  /* 0x0000000502027248 */ /* 0x000fe40007fe0100 */
[----:B------:R-:W-:Y:S02]  /*16b0*/  ISETP.NE.AND P0, PT, R0, RZ, PT ;  /* 0x000000ff0000720c */ /* 0x000fe40003f05270 */
[----:B----4-:R-:W-:-:S13]  /*16c0*/  ISETP.GE.AND P1, PT, R2, UR10, PT ;  /* 0x0000000a02007c0c */ /* 0x010fda000bf26270 */
[----:B------:R0:W-:Y:S04]  /*16d0*/  @!P1 STS.64 [R9], R6 ;  /* 0x0000000609009388 */ /* 0x0001e80000000a00 */
[----:B------:R0:W-:Y:S01]  /*16e0*/  @P1 STS.64 [R9], RZ ;  /* 0x000000ff09001388 */ /* 0x0001e20000000a00 */
[----:B------:R-:W-:Y:S06]  /*16f0*/  BAR.SYNC.DEFER_BLOCKING 0x0 ;  /* 0x0000000000007b1d */ /* 0x000fec0000010000 */
[----:B------:R-:W-:Y:S05]  /*1700*/  BRA.U !UP0, `(.L_x_5) ;  /* 0x00000001084c7547 */ /* 0x000fea000b800000 */
[----:B0-----:R-:W-:-:S07]  /*1710*/  IMAD.U32 R6, RZ, RZ, UR5 ;  /* 0x00000005ff067e24 */ /* 0x001fce000f8e00ff */
.L_x_6:
[----:B------:R-:W-:-:S04]  /*1720*/  SHF.R.U32.HI R7, RZ, 0x1, R6 ;  /* 0x00000001ff077819 */ /* 0x000fc80000011606 */
[----:B------:R-:W-:-:S13]  /*1730*/  ISETP.GE.U32.AND P1, PT, R0, R7, PT ;  /* 0x000000070000720c */ /* 0x000fda0003f26070 */
[----:B------:R-:W-:Y:S01]  /*1740*/  @!P1 IMAD R4, R7, 0x8, R9 ;  /* 0x0000000807049824 */ /* 0x000fe200078e0209 */
[----:B------:R-:W0:Y:S05]  /*1750*/  @!P1 LDS.64 R2, [R9] ;  /* 0x0000000009029984 */ /* 0x000e2a0000000a00 */
[----:B------:R-:W1:Y:S01]  /*1760*/  @!P1 LDS.64 R4, [R4] ;  /* 0x0000000004049984 */ /* 0x000e620000000a00 */
[----:B0-----:R-:W-:Y:S01]  /*1770*/  @!P1 IMAD.MOV.U32 R8, RZ, RZ, R3 ;  /* 0x000000ffff089224 */ /* 0x001fe200078e0003 */
[----:B-1----:R-:W-:Y:S01]  /*1780*/  @!P1 DSETP.MAX.AND P2, P3, R2, R4, PT ;  /* 0x000000040200922a */ /* 0x002fe20003b4f000 */
[----:B------:R-:W-:Y:S02]  /*1790*/  @!P1 IMAD.MOV.U32 R11, RZ, RZ, R5 ;  /* 0x000000ffff0b9224 */ /* 0x000fe400078e0005 */
[----:B------:R-:W-:-:S03]  /*17a0*/  @!P1 IMAD.MOV.U32 R3, RZ, RZ, R4 ;  /* 0x000000ffff039224 */ /* 0x000fc600078e0004 */
[----:B------:R-:W-:Y:S02]  /*17b0*/  @!P1 FSEL R8, R8, R11, P2 ;  /* 0x0000000b08089208 */ /* 0x000fe40001000000 */
[----:B------:R-:W-:Y:S02]  /*17c0*/  @!P1 LOP3.LUT R11, R11, 0x80000, RZ, 0xfc, !PT ;  /* 0x000800000b0b9812 */ /* 0x000fe400078efcff */
[----:B------:R-:W-:Y:S02]  /*17d0*/  @!P1 SEL R2, R2, R3, P2 ;  /* 0x0000000302029207 */ /* 0x000fe40001000000 */
[----:B------:R-:W-:-:S05]  /*17e0*/  @!P1 SEL R3, R11, R8, P3 ;  /* 0x000000080b039207 */ /* 0x000fca0001800000 */
[----:B------:R1:W-:Y:S01]  /*17f0*/  @!P1 STS.64 [R9], R2 ;  /* 0x0000000209009388 */ /* 0x0003e20000000a00 */
[----:B------:R-:W-:Y:S01]  /*1800*/  BAR.SYNC.DEFER_BLOCKING 0x0 ;  /* 0x0000000000007b1d */ /* 0x000fe20000010000 */
[----:B------:R-:W-:Y:S01]  /*1810*/  ISETP.GT.U32.AND P1, PT, R6, 0x3, PT ;  /* 0x000000030600780c */ /* 0x000fe20003f24070 */
[----:B------:R-:W-:-:S12]  /*1820*/  IMAD.MOV.U32 R6, RZ, RZ, R7 ;  /* 0x000000ffff067224 */ /* 0x000fd800078e0007 */
[----:B-1----:R-:W-:Y:S05]  /*1830*/  @P1 BRA `(.L_x_6) ;  /* 0xfffffffc00b81947 */ /* 0x002fea000383ffff */
.L_x_5:
[----:B------:R-:W-:Y:S05]  /*1840*/  @P0 EXIT ;  /* 0x000000000000094d */ /* 0x000fea0003800000 */
[----:B------:R-:W1:Y:S01]  /*1850*/  S2UR UR5, SR_CgaCtaId ;  /* 0x00000000000579c3 */ /* 0x000e620000008800 */
[----:B------:R-:W-:-:S07]  /*1860*/  UMOV UR4, 0x400 ;  /* 0x0000040000047882 */ /* 0x000fce0000000000 */
[----:B0-----:R-:W0:Y:S01]  /*1870*/  LDC.64 R8, c[0x0][0x390] ;  /* 0x0000e400ff087b82 */ /* 0x001e220000000a00 */
[----:B-1----:R-:W-:-:S09]  /*1880*/  ULEA UR4, UR5, UR4, 0x18 ;  /* 0x0000000405047291 */ /* 0x002fd2000f8ec0ff */
[----:B------:R-:W1:Y:S03]  /*1890*/  LDS.64 R2, [UR4] ;  /* 0x00000004ff027984 */ /* 0x000e660008000a00 */
.L_x_7:
[----:B0-----:R-:W2:Y:S01]  /*18a0*/  LDG.E.64 R4, desc[UR8][R8.64] ;  /* 0x0000000808047981 */ /* 0x001ea2000c1e1b00 */
[----:B-1----:R-:W-:Y:S01]  /*18b0*/  IMAD.MOV.U32 R0, RZ, RZ, R3 ;  /* 0x000000ffff007224 */ /* 0x002fe200078e0003 */
[----:B------:R-:W-:Y:S05]  /*18c0*/  YIELD ;  /* 0x0000000000007946 */ /* 0x000fea0003800000 */
[----:B--2---:R-:W-:Y:S01]  /*18d0*/  DSETP.MAX.AND P0, P1, R2, R4, PT ;  /* 0x000000040200722a */ /* 0x004fe2000390f000 */
[----:B------:R-:W-:Y:S02]  /*18e0*/  IMAD.MOV.U32 R11, RZ, RZ, R5 ;  /* 0x000000ffff0b7224 */ /* 0x000fe400078e0005 */
[----:B------:R-:W-:-:S03]  /*18f0*/  IMAD.MOV.U32 R7, RZ, RZ, R4 ;  /* 0x000000ffff077224 */ /* 0x000fc600078e0004 */
[----:B------:R-:W-:Y:S01]  /*1900*/  FSEL R13, R0, R11, P0 ;  /* 0x0000000b000d7208 */ /* 0x000fe20000000000 */
[----:B------:R-:W-:-:S05]  /*1910*/  IMAD.MOV.U32 R0, RZ, RZ, R2 ;  /* 0x000000ffff007224 */ /* 0x000fca00078e0002 */
[----:B------:R-:W-:Y:S02]  /*1920*/  SEL R6, R0, R7, P0 ;  /* 0x0000000700067207 */ /* 0x000fe40000000000 */
[----:B------:R-:W-:-:S05]  /*1930*/  @P1 LOP3.LUT R13, R11, 0x80000, RZ, 0xfc, !PT ;  /* 0x000800000b0d1812 */ /* 0x000fca00078efcff */
[----:B------:R-:W-:-:S06]  /*1940*/  IMAD.MOV.U32 R7, RZ, RZ, R13 ;  /* 0x000000ffff077224 */ /* 0x000fcc00078e000d */
[----:B------:R-:W2:Y:S02]  /*1950*/  ATOMG.E.CAS.64.STRONG.GPU PT, R6, [R8], R4, R6 ;  /* 0x00000004080673a9 */ /* 0x000ea400001ee506 */
[----:B--2---:R-:W-:-:S04]  /*1960*/  ISETP.NE.U32.AND P0, PT, R4, R6, PT ;  /* 0x000000060400720c */ /* 0x004fc80003f05070 */
[----:B------:R-:W-:-:S13]  /*1970*/  ISETP.NE.AND.EX P0, PT, R5, R7, PT, P0 ;  /* 0x000000070500720c */ /* 0x000fda0003f05300 */
[----:B------:R-:W-:Y:S05]  /*1980*/  @P0 BRA `(.L_x_7) ;  /* 0xfffffffc00c40947 */ /* 0x000fea000383ffff */
[----:B------:R-:W-:Y:S05]  /*1990*/  EXIT ;  /* 0x000000000000794d */ /* 0x000fea0003800000 */
.L_x_8:
[----:B------:R-:W-:-:S00]  /*19a0*/  BRA `(.L_x_8) ;  /* 0xfffffffc00fc7947 */ /* 0x000fc0000383ffff */
[----:B------:R-:W-:-:S00]  /*19b0*/  NOP ;  /* 0x0000000000007918 */ /* 0x000fc00000000000 */
        /* <DEDUP_REMOVED lines=12> */
.L_x_31:


//--------------------- .text._Z15kernel_update_jPdS_i --------------------------
	.section	.text._Z15kernel_update_jPdS_i,"ax",@progbits
	.align	128
        .global         _Z15kernel_update_jPdS_i
        .type           _Z15kernel_update_jPdS_i,@function
        .size           _Z15kernel_update_jPdS_i,(.L_x_32 - _Z15kernel_update_jPdS_i)
        .other          _Z15kernel_update_jPdS_i,@"STO_CUDA_ENTRY STV_DEFAULT"
_Z15kernel_update_jPdS_i:
.text._Z15kernel_update_jPdS_i:
[----:B------:R-:W-:Y:S01]  /*0000*/  LDC R1, c[0x0][0x37c] ;  /* 0x0000df00ff017b82 */ /* 0x000fe20000000800 */
[----:B------:R-:W0:Y:S02]  /*0010*/  LDCU UR4, c[0x0][0x390] ;  /* 0x00007200ff0477ac */ /* 0x000e240008000800 */
[----:B0-----:R-:W-:-:S05]  /*0020*/  MOV R13, UR4 ;  /* 0x00000004000d7c02 */ /* 0x001fca0008000f00 */
[----:B------:R-:W0:Y:S01]  /*0030*/  S2UR UR4, SR_CTAID.Y ;  /* 0x00000000000479c3 */ /* 0x000e220000002600 */
[----:B------:R-:W-:-:S13]  /*0040*/  ISETP.GE.AND P0, PT, R13, 0x3, PT ;  /* 0x000000030d00780c */ /* 0x000fda0003f06270 */
[----:B0-----:R-:W-:Y:S05]  /*0050*/  @!P0 EXIT ;  /* 0x000000000000894d */ /* 0x001fea0003800000 */
[----:B------:R-:W0:Y:S01]  /*0060*/  S2R R2, SR_TID.X ;  /* 0x0000000000027919 */ /* 0x000e220000002100 */
[----:B------:R-:W1:Y:S01]  /*0070*/  LDCU UR5, c[0x0][0x364] ;  /* 0x00006c80ff0577ac */ /* 0x000e620008000800 */
[C---:B------:R-:W-:Y:S01]  /*0080*/  IADD3 R0, PT, PT, R13.reuse, -0x3, RZ ;  /* 0xfffffffd0d007810 */ /* 0x040fe20007ffe0ff */
[----:B------:R-:W0:Y:S01]  /*0090*/  S2R R3, SR_CTAID.X ;  /* 0x0000000000037919 */ /* 0x000e220000002500 */
[----:B------:R-:W0:Y:S02]  /*00a0*/  LDCU UR6, c[0x0][0x360] ;  /* 0x00006c00ff0677ac */ /* 0x000e240008000800 */
[----:B------:R-:W-:Y:S01]  /*00b0*/  ISETP.GE.U32.AND P1, PT, R0, 0x7, PT ;  /* 0x000000070000780c */ /* 0x000fe20003f26070 */
[----:B------:R-:W2:Y:S01]  /*00c0*/  S2R R11, SR_TID.Y ;  /* 0x00000000000b7919 */ /* 0x000ea20000002200 */
[----:B------:R-:W-:-:S04]  /*00d0*/  IADD3 R0, PT, PT, R13, -0x2, RZ ;  /* 0xfffffffe0d007810 */ /* 0x000fc80007ffe0ff */
[----:B------:R-:W-:Y:S01]  /*00e0*/  LOP3.LUT R10, R0, 0x7, RZ, 0xc0, !PT ;  /* 0x00000007000a7812 */ /* 0x000fe200078ec0ff */
[----:B-1----:R-:W-:-:S03]  /*00f0*/  UIMAD UR4, UR4, UR5, URZ ;  /* 0x00000005040472a4 */ /* 0x002fc6000f8e02ff */
[----:B------:R-:W-:Y:S01]  /*0100*/  UMOV UR5, 0x1 ;  /* 0x0000000100057882 */ /* 0x000fe20000000000 */
[----:B0-----:R-:W-:Y:S01]  /*0110*/  IMAD R2, R3, UR6, R2 ;  /* 0x0000000603027c24 */ /* 0x001fe2000f8e0202 */
[----:B------:R-:W-:Y:S01]  /*0120*/  IADD3 R3, PT, PT, R13, -0x1, RZ ;  /* 0xffffffff0d037810 */ /* 0x000fe20007ffe0ff */
[----:B------:R-:W0:Y:S01]  /*0130*/  LDCU.64 UR6, c[0x0][0x358] ;  /* 0x00006b00ff0677ac */ /* 0x000e220008000a00 */
[----:B--2---:R-:W-:Y:S01]  /*0140*/  IADD3 R8, PT, PT, R11, UR4, RZ ;  /* 0x000000040b087c10 */ /* 0x004fe2000fffe0ff */
[C---:B------:R-:W-:Y:S01]  /*0150*/  IMAD R12, R2.reuse, R13, RZ ;  /* 0x0000000d020c7224 */ /* 0x040fe200078e02ff */
[----:B------:R-:W-:-:S03]  /*0160*/  ISETP.GE.AND P0, PT, R2, R3, PT ;  /* 0x000000030200720c */ /* 0x000fc60003f06270 */
[----:B------:R-:W-:Y:S01]  /*0170*/  IMAD R6, R12, R13, R8 ;  /* 0x0000000d0c067224 */ /* 0x000fe200078e0208 */
[----:B------:R-:W-:-:S04]  /*0180*/  ISETP.LT.OR P0, PT, R2, 0x1, P0 ;  /* 0x000000010200780c */ /* 0x000fc80000701670 */
[----:B------:R-:W-:-:S04]  /*0190*/  ISETP.EQ.OR P0, PT, R8, RZ, P0 ;  /* 0x000000ff0800720c */ /* 0x000fc80000702670 */
[----:B------:R-:W-:Y:S01]  /*01a0*/  ISETP.GE.U32.OR P0, PT, R8, R3, P0 ;  /* 0x000000030800720c */ /* 0x000fe20000706470 */
[----:B------:R-:W-:-:S12]  /*01b0*/  @!P1 BRA `(.L_x_9) ;  /* 0x00000004001c9947 */ /* 0x000fd80003800000 */
[----:B------:R-:W1:Y:S01]  /*01c0*/  LDC R7, c[0x0][0x390] ;  /* 0x0000e400ff077b82 */ /* 0x000e620000000800 */
[C---:B------:R-:W-:Y:S01]  /*01d0*/  IADD3 R9, PT, PT, R12.reuse, 0x2, RZ ;  /* 0x000000020c097810 */ /* 0x040fe20007ffe0ff */
[----:B------:R-:W-:Y:S01]  /*01e0*/  IMAD R11, R12, R13, R11 ;  /* 0x0000000d0c0b7224 */ /* 0x000fe200078e020b */
[----:B------:R-:W-:-:S03]  /*01f0*/  LOP3.LUT R12, R0, 0xfffffff8, RZ, 0xc0, !PT ;  /* 0xfffffff8000c7812 */ /* 0x000fc600078ec0ff */
[----:B------:R-:W-:Y:S01]  /*0200*/  IMAD R9, R9, R13, R8 ;  /* 0x0000000d09097224 */ /* 0x000fe200078e0208 */
[----:B------:R-:W-:Y:S01]  /*0210*/  IADD3 R8, PT, PT, -R12, RZ, RZ ;  /* 0x000000ff0c087210 */ /* 0x000fe20007ffe1ff */
[----:B------:R-:W2:Y:S01]  /*0220*/  LDC.64 R2, c[0x0][0x380] ;  /* 0x0000e000ff027b82 */ /* 0x000ea20000000a00 */
[----:B------:R-:W-:Y:S01]  /*0230*/  IADD3 R11, PT, PT, R11, UR4, RZ ;  /* 0x000000040b0b7c10 */ /* 0x000fe2000fffe0ff */
[----:B------:R-:W-:-:S06]  /*0240*/  UMOV UR4, URZ ;  /* 0x000000ff00047c82 */ /* 0x000fcc0008000000 */
[----:B------:R-:W3:Y:S02]  /*0250*/  LDC.64 R4, c[0x0][0x388] ;  /* 0x0000e200ff047b82 */ /* 0x000ee40000000a00 */
.L_x_12:
[----:B------:R-:W-:Y:S01]  /*0260*/  IADD3 R8, PT, PT, R8, 0x8, RZ ;  /* 0x0000000808087810 */ /* 0x000fe20007ffe0ff */
[----:B------:R-:W-:Y:S01]  /*0270*/  UIADD3 UR4, UPT, UPT, UR4, 0x8, URZ ;  /* 0x0000000804047890 */ /* 0x000fe2000fffe0ff */
[----:B------:R-:W-:Y:S02]  /*0280*/  BSSY.RECONVERGENT B0, `(.L_x_10) ;  /* 0x0000035000007945 */ /* 0x000fe40003800200 */
[----:B------:R-:W-:Y:S02]  /*0290*/  ISETP.NE.AND P1, PT, R8, RZ, PT ;  /* 0x000000ff0800720c */ /* 0x000fe40003f25270 */
[----:B------:R-:W-:Y:S11]  /*02a0*/  @P0 BRA `(.L_x_11) ;  /* 0x0000000000c80947 */ /* 0x000ff60003800000 */
[----:B--2---:R-:W-:-:S04]  /*02b0*/  IMAD.WIDE R14, R11, 0x8, R2 ;  /* 0x000000080b0e7825 */ /* 0x004fc800078e0202 */
[----:B---3--:R-:W-:Y:S01]  /*02c0*/  IMAD.WIDE R12, R9, 0x8, R4 ;  /* 0x00000008090c7825 */ /* 0x008fe200078e0204 */
[----:B0-----:R-:W2:Y:S04]  /*02d0*/  LDG.E.64 R16, desc[UR6][R14.64] ;  /* 0x000000060e107981 */ /* 0x001ea8000c1e1b00 */
[----:B------:R-:W2:Y:S02]  /*02e0*/  LDG.E.64 R18, desc[UR6][R12.64] ;  /* 0x000000060c127981 */ /* 0x000ea4000c1e1b00 */
[----:B--2---:R-:W-:Y:S01]  /*02f0*/  DADD R16, R16, R18 ;  /* 0x0000000010107229 */ /* 0x004fe20000000012 */
[----:B-1----:R-:W-:-:S07]  /*0300*/  IMAD.WIDE.U32 R18, R7, 0x8, R12 ;  /* 0x0000000807127825 */ /* 0x002fce00078e000c */
[----:B------:R-:W-:Y:S01]  /*0310*/  DMUL R20, R16, 0.5 ;  /* 0x3fe0000010147828 */ /* 0x000fe20000000000 */
[----:B------:R-:W-:-:S06]  /*0320*/  IMAD.WIDE.U32 R16, R7, 0x8, R14 ;  /* 0x0000000807107825 */ /* 0x000fcc00078e000e */
[----:B------:R0:W-:Y:S04]  /*0330*/  STG.E.64 desc[UR6][R16.64], R20 ;  /* 0x0000001410007986 */ /* 0x0001e8000c101b06 */
[----:B------:R-:W2:Y:S01]  /*0340*/  LDG.E.64 R22, desc[UR6][R18.64] ;  /* 0x0000000612167981 */ /* 0x000ea2000c1e1b00 */
[----:B------:R-:W-:Y:S01]  /*0350*/  IMAD.WIDE.U32 R14, R7, 0x8, R18 ;  /* 0x00000008070e7825 */ /* 0x000fe200078e0012 */
[----:B--2---:R-:W-:-:S08]  /*0360*/  DADD R22, R20, R22 ;  /* 0x0000000014167229 */ /* 0x004fd00000000016 */
[----:B------:R-:W-:Y:S01]  /*0370*/  DMUL R24, R22, 0.5 ;  /* 0x3fe0000016187828 */ /* 0x000fe20000000000 */
[----:B------:R-:W-:-:S06]  /*0380*/  IMAD.WIDE.U32 R22, R7, 0x8, R16 ;  /* 0x0000000807167825 */ /* 0x000fcc00078e0010 */
[----:B------:R-:W-:Y:S04]  /*0390*/  STG.E.64 desc[UR6][R22.64], R24 ;  /* 0x0000001816007986 */ /* 0x000fe8000c101b06 */
[----:B------:R-:W2:Y:S01]  /*03a0*/  LDG.E.64 R12, desc[UR6][R14.64] ;  /* 0x000000060e0c7981 */ /* 0x000ea2000c1e1b00 */
[----:B0-----:R-:W-:Y:S01]  /*03b0*/  IMAD.WIDE.U32 R16, R7, 0x8, R14 ;  /* 0x0000000807107825 */ /* 0x001fe200078e000e */
[----:B--2---:R-:W-:-:S08]  /*03c0*/  DADD R12, R24, R12 ;  /* 0x00000000180c7229 */ /* 0x004fd0000000000c */
        /* <DEDUP_REMOVED lines=8> */
[----:B------:R1:W-:Y:S04]  /*0450*/  STG.E.64 desc[UR6][R20.64], R28 ;  /* 0x0000001c14007986 */ /* 0x0003e8000c101b06 */
        /* <DEDUP_REMOVED lines=13> */
[----:B-1----:R-:W-:-:S04]  /*0530*/  IMAD.WIDE.U32 R20, R7, 0x8, R24 ;  /* 0x0000000807147825 */ /* 0x002fc800078e0018 */
[----:B0-----:R-:W-:Y:S01]  /*0540*/  IMAD.WIDE.U32 R14, R7, 0x8, R16 ;  /* 0x00000008070e7825 */ /* 0x001fe200078e0010 */
[----:B--2---:R-:W-:-:S08]  /*0550*/  DADD R18, R26, R18 ;  /* 0x000000001a127229 */ /* 0x004fd00000000012 */
[----:B------:R-:W-:-:S07]  /*0560*/  DMUL R18, R18, 0.5 ;  /* 0x3fe0000012127828 */ /* 0x000fce0000000000 */
[----:B------:R4:W-:Y:S04]  /*0570*/  STG.E.64 desc[UR6][R20.64], R18 ;  /* 0x0000001214007986 */ /* 0x0009e8000c101b06 */
[----:B------:R-:W2:Y:S01]  /*0580*/  LDG.E.64 R14, desc[UR6][R14.64] ;  /* 0x000000060e0e7981 */ /* 0x000ea2000c1e1b00 */
[----:B------:R-:W-:Y:S01]  /*0590*/  IMAD.WIDE.U32 R22, R7, 0x8, R20 ;  /* 0x0000000807167825 */ /* 0x000fe200078e0014 */
[----:B--2---:R-:W-:-:S08]  /*05a0*/  DADD R12, R18, R14 ;  /* 0x00000000120c7229 */ /* 0x004fd0000000000e */
[----:B------:R-:W-:-:S07]  /*05b0*/  DMUL R12, R12, 0.5 ;  /* 0x3fe000000c0c7828 */ /* 0x000fce0000000000 */
[----:B------:R4:W-:Y:S04]  /*05c0*/  STG.E.64 desc[UR6][R22.64], R12 ;  /* 0x0000000c16007986 */ /* 0x0009e8000c101b06 */
.L_x_11:
[----:B0-----:R-:W-:Y:S05]  /*05d0*/  BSYNC.RECONVERGENT B0 ;  /* 0x0000000000007941 */ /* 0x001fea0003800200 */
.L_x_10:
[----:B-1--4-:R-:W-:-:S04]  /*05e0*/  MOV R13, R7 ;  /* 0x00000007000d7202 */ /* 0x012fc80000000f00 */
[C---:B------:R-:W-:Y:S02]  /*05f0*/  LEA R9, R13.reuse, R9, 0x3 ;  /* 0x000000090d097211 */ /* 0x040fe400078e18ff */
[----:B------:R-:W-:Y:S01]  /*0600*/  LEA R11, R13, R11, 0x3 ;  /* 0x0000000b0d0b7211 */ /* 0x000fe200078e18ff */
[----:B------:R-:W-:Y:S06]  /*0610*/  @P1 BRA `(.L_x_12) ;  /* 0xfffffffc00101947 */ /* 0x000fec000383ffff */
[----:B------:R-:W-:-:S12]  /*0620*/  UIADD3 UR5, UPT, UPT, UR4, 0x1, URZ ;  /* 0x0000000104057890 */ /* 0x000fd8000fffe0ff */
.L_x_9:
[----:B------:R-:W-:-:S13]  /*0630*/  ISETP.NE.AND P1, PT, R10, RZ, PT ;  /* 0x000000ff0a00720c */ /* 0x000fda0003f25270 */
[----:B0-----:R-:W-:Y:S05]  /*0640*/  @!P1 EXIT ;  /* 0x000000000000994d */ /* 0x001fea0003800000 */
[----:B------:R-:W-:Y:S02]  /*0650*/  ISETP.GE.U32.AND P1, PT, R10, 0x4, PT ;  /* 0x000000040a00780c */ /* 0x000fe40003f26070 */
[----:B------:R-:W-:-:S11]  /*0660*/  LOP3.LUT R0, R0, 0x3, RZ, 0xc0, !PT ;  /* 0x0000000300007812 */ /* 0x000fd600078ec0ff */
[----:B------:R-:W-:Y:S05]  /*0670*/  @!P1 BRA `(.L_x_13) ;  /* 0x00000000008c9947 */ /* 0x000fea0003800000 */
[----:B------:R-:W-:Y:S04]  /*0680*/  BSSY.RECONVERGENT B0, `(.L_x_14) ;  /* 0x0000021000007945 */ /* 0x000fe80003800200 */
[----:B------:R-:W-:Y:S05]  /*0690*/  @P0 BRA `(.L_x_15) ;  /* 0x00000000007c0947 */ /* 0x000fea0003800000 */
[----:B--2---:R-:W0:Y:S01]  /*06a0*/  LDC.64 R2, c[0x0][0x380] ;  /* 0x0000e000ff027b82 */ /* 0x004e220000000a00 */
[----:B------:R-:W-:-:S06]  /*06b0*/  UIADD3 UR4, UPT, UPT, UR5, -0x1, URZ ;  /* 0xffffffff05047890 */ /* 0x000fcc000fffe0ff */
[C---:B---3--:R-:W-:Y:S01]  /*06c0*/  IMAD R4, R13.reuse, UR4, R6 ;  /* 0x000000040d047c24 */ /* 0x048fe2000f8e0206 */
[----:B------:R-:W1:Y:S04]  /*06d0*/  LDC.64 R8, c[0x0][0x388] ;  /* 0x0000e200ff087b82 */ /* 0x000e680000000a00 */
[----:B------:R-:W-:Y:S01]  /*06e0*/  LEA R5, R13, R4, 0x1 ;  /* 0x000000040d057211 */ /* 0x000fe200078e08ff */
[----:B0-----:R-:W-:-:S04]  /*06f0*/  IMAD.WIDE R2, R4, 0x8, R2 ;  /* 0x0000000804027825 */ /* 0x001fc800078e0202 */
[----:B-1----:R-:W-:Y:S02]  /*0700*/  IMAD.WIDE R8, R5, 0x8, R8 ;  /* 0x0000000805087825 */ /* 0x002fe400078e0208 */
[----:B------:R-:W2:Y:S04]  /*0710*/  LDG.E.64 R4, desc[UR6][R2.64] ;  /* 0x0000000602047981 */ /* 0x000ea8000c1e1b00 */
[----:B------:R-:W2:Y:S01]  /*0720*/  LDG.E.64 R10, desc[UR6][R8.64] ;  /* 0x00000006080a7981 */ /* 0x000ea2000c1e1b00 */
[----:B------:R-:W-:Y:S01]  /*0730*/  IMAD.WIDE.U32 R14, R13, 0x8, R8 ;  /* 0x000000080d0e7825 */ /* 0x000fe200078e0008 */
[----:B--2---:R-:W-:-:S03]  /*0740*/  DADD R4, R4, R10 ;  /* 0x0000000004047229 */ /* 0x004fc6000000000a */
[----:B------:R-:W-:-:S05]  /*0750*/  IMAD.WIDE.U32 R10, R13, 0x8, R2 ;  /* 0x000000080d0a7825 */ /* 0x000fca00078e0002 */
[----:B------:R-:W-:-:S07]  /*0760*/  DMUL R4, R4, 0.5 ;  /* 0x3fe0000004047828 */ /* 0x000fce0000000000 */
[----:B------:R0:W-:Y:S04]  /*0770*/  STG.E.64 desc[UR6][R10.64], R4 ;  /* 0x000000040a007986 */ /* 0x0001e8000c101b06 */
[----:B------:R-:W2:Y:S01]  /*0780*/  LDG.E.64 R16, desc[UR6][R14.64] ;  /* 0x000000060e107981 */ /* 0x000ea2000c1e1b00 */
[----:B------:R-:W-:-:S04]  /*0790*/  IMAD.WIDE.U32 R18, R13, 0x8, R10 ;  /* 0x000000080d127825 */ /* 0x000fc800078e000a */
[----:B------:R-:W-:Y:S01]  /*07a0*/  IMAD.WIDE.U32 R2, R13, 0x8, R14 ;  /* 0x000000080d027825 */ /* 0x000fe200078e000e */
[----:B--2---:R-:W-:-:S08]  /*07b0*/  DADD R16, R4, R16 ;  /* 0x0000000004107229 */ /* 0x004fd00000000010 */
[----:B------:R-:W-:-:S07]  /*07c0*/  DMUL R16, R16, 0.5 ;  /* 0x3fe0000010107828 */ /* 0x000fce0000000000 */
[----:B------:R1:W-:Y:S04]  /*07d0*/  STG.E.64 desc[UR6][R18.64], R16 ;  /* 0x0000001012007986 */ /* 0x0003e8000c101b06 */
[----:B------:R-:W2:Y:S01]  /*07e0*/  LDG.E.64 R8, desc[UR6][R2.64] ;  /* 0x0000000602087981 */ /* 0x000ea2000c1e1b00 */
[----:B------:R-:W-:-:S04]  /*07f0*/  IMAD.WIDE.U32 R20, R13, 0x8, R18 ;  /* 0x000000080d147825 */ /* 0x000fc800078e0012 */
        /* <DEDUP_REMOVED lines=9> */
.L_x_15:
[----:B------:R-:W-:Y:S05]  /*0890*/  BSYNC.RECONVERGENT B0 ;  /* 0x0000000000007941 */ /* 0x000fea0003800200 */
.L_x_14:
[----:B------:R-:W-:-:S12]  /*08a0*/  UIADD3 UR5, UPT, UPT, UR5, 0x4, URZ ;  /* 0x0000000405057890 */ /* 0x000fd8000fffe0ff */
.L_x_13:
[----:B------:R-:W-:-:S13]  /*08b0*/  ISETP.NE.AND P1, PT, R0, RZ, PT ;  /* 0x000000ff0000720c */ /* 0x000fda0003f25270 */
[----:B------:R-:W-:Y:S05]  /*08c0*/  @!P1 EXIT ;  /* 0x000000000000994d */ /* 0x000fea0003800000 */
[----:B------:R-:W-:-:S13]  /*08d0*/  ISETP.NE.AND P1, PT, R0, 0x1, PT ;  /* 0x000000010000780c */ /* 0x000fda0003f25270 */
[----:B------:R-:W-:Y:S05]  /*08e0*/  @!P1 BRA `(.L_x_16) ;  /* 0x00000000005c9947 */ /* 0x000fea0003800000 */
[----:B------:R-:W-:Y:S04]  /*08f0*/  BSSY.RECONVERGENT B0, `(.L_x_17) ;  /* 0x0000015000007945 */ /* 0x000fe80003800200 */
[----:B------:R-:W-:Y:S05]  /*0900*/  @P0 BRA `(.L_x_18) ;  /* 0x00000000004c0947 */ /* 0x000fea0003800000 */
[----:B--2---:R-:W0:Y:S01]  /*0910*/  LDC.64 R2, c[0x0][0x380] ;  /* 0x0000e000ff027b82 */ /* 0x004e220000000a00 */
[----:B------:R-:W-:-:S06]  /*0920*/  UIADD3 UR4, UPT, UPT, UR5, -0x1, URZ ;  /* 0xffffffff05047890 */ /* 0x000fcc000fffe0ff */
[C---:B-1----:R-:W-:Y:S01]  /*0930*/  IMAD R8, R13.reuse, UR4, R6 ;  /* 0x000000040d087c24 */ /* 0x042fe2000f8e0206 */
[----:B---3--:R-:W1:Y:S04]  /*0940*/  LDC.64 R4, c[0x0][0x388] ;  /* 0x0000e200ff047b82 */ /* 0x008e680000000a00 */
[----:B------:R-:W-:Y:S01]  /*0950*/  LEA R11, R13, R8, 0x1 ;  /* 0x000000080d0b7211 */ /* 0x000fe200078e08ff */
[----:B0-----:R-:W-:-:S05]  /*0960*/  IMAD.WIDE R8, R8, 0x8, R2 ;  /* 0x0000000808087825 */ /* 0x001fca00078e0202 */
[----:B------:R-:W2:Y:S01]  /*0970*/  LDG.E.64 R2, desc[UR6][R8.64] ;  /* 0x0000000608027981 */ /* 0x000ea2000c1e1b00 */
[----:B-1----:R-:W-:-:S05]  /*0980*/  IMAD.WIDE R10, R11, 0x8, R4 ;  /* 0x000000080b0a7825 */ /* 0x002fca00078e0204 */
[----:B------:R-:W2:Y:S01]  /*0990*/  LDG.E.64 R4, desc[UR6][R10.64] ;  /* 0x000000060a047981 */ /* 0x000ea2000c1e1b00 */
[----:B------:R-:W-:-:S04]  /*09a0*/  IMAD.WIDE.U32 R14, R13, 0x8, R8 ;  /* 0x000000080d0e7825 */ /* 0x000fc800078e0008 */
[----:B------:R-:W-:Y:S01]  /*09b0*/  IMAD.WIDE.U32 R16, R13, 0x8, R10 ;  /* 0x000000080d107825 */ /* 0x000fe200078e000a */
        /* <DEDUP_REMOVED lines=8> */
.L_x_18:
[----:B------:R-:W-:Y:S05]  /*0a40*/  BSYNC.RECONVERGENT B0 ;  /* 0x0000000000007941 */ /* 0x000fea0003800200 */
.L_x_17:
[----:B------:R-:W-:-:S12]  /*0a50*/  UIADD3 UR5, UPT, UPT, UR5, 0x2, URZ ;  /* 0x0000000205057890 */ /* 0x000fd8000fffe0ff */
.L_x_16:
[----:B------:R-:W-:-:S04]  /*0a60*/  LOP3.LUT R0, R13, 0x1, RZ, 0xc0, !PT ;  /* 0x000000010d007812 */ /* 0x000fc800078ec0ff */
[----:B------:R-:W-:-:S13]  /*0a70*/  ISETP.NE.U32.OR P0, PT, R0, 0x1, P0 ;  /* 0x000000010000780c */ /* 0x000fda0000705470 */
[----:B------:R-:W-:Y:S05]  /*0a80*/  @P0 EXIT ;  /* 0x000000000000094d */ /* 0x000fea0003800000 */
[----:B0-2---:R-:W0:Y:S01]  /*0a90*/  LDC.64 R2, c[0x0][0x380] ;  /* 0x0000e000ff027b82 */ /* 0x005e220000000a00 */
[----:B------:R-:W-:-:S06]  /*0aa0*/  UIADD3 UR4, UPT, UPT, UR5, -0x1, URZ ;  /* 0xffffffff05047890 */ /* 0x000fcc000fffe0ff */
[C---:B------:R-:W-:Y:S01]  /*0ab0*/  IMAD R6, R13.reuse, UR4, R6 ;  /* 0x000000040d067c24 */ /* 0x040fe2000f8e0206 */
[----:B---3--:R-:W2:Y:S04]  /*0ac0*/  LDC.64 R4, c[0x0][0x388] ;  /* 0x0000e200ff047b82 */ /* 0x008ea80000000a00 */
[----:B------:R-:W-:Y:S01]  /*0ad0*/  LEA R7, R13, R6, 0x1 ;  /* 0x000000060d077211 */ /* 0x000fe200078e08ff */
[----:B0-----:R-:W-:-:S04]  /*0ae0*/  IMAD.WIDE R2, R6, 0x8, R2 ;  /* 0x0000000806027825 */ /* 0x001fc800078e0202 */
[----:B--2---:R-:W-:Y:S02]  /*0af0*/  IMAD.WIDE R6, R7, 0x8, R4 ;  /* 0x0000000807067825 */ /* 0x004fe400078e0204 */
[----:B------:R-:W2:Y:S04]  /*0b00*/  LDG.E.64 R4, desc[UR6][R2.64] ;  /* 0x0000000602047981 */ /* 0x000ea8000c1e1b00 */
[----:B------:R-:W2:Y:S01]  /*0b10*/  LDG.E.64 R6, desc[UR6][R6.64] ;  /* 0x0000000606067981 */ /* 0x000ea2000c1e1b00 */
[----:B-1----:R-:W-:Y:S01]  /*0b20*/  IMAD.WIDE.U32 R8, R13, 0x8, R2 ;  /* 0x000000080d087825 */ /* 0x002fe200078e0002 */
[----:B--2---:R-:W-:-:S08]  /*0b30*/  DADD R4, R4, R6 ;  /* 0x0000000004047229 */ /* 0x004fd00000000006 */
[----:B------:R-:W-:-:S07]  /*0b40*/  DMUL R4, R4, 0.5 ;  /* 0x3fe0000004047828 */ /* 0x000fce0000000000 */
[----:B------:R-:W-:Y:S01]  /*0b50*/  STG.E.64 desc[UR6][R8.64], R4 ;  /* 0x0000000408007986 */ /* 0x000fe2000c101b06 */
[----:B------:R-:W-:Y:S05]  /*0b60*/  EXIT ;  /* 0x000000000000794d */ /* 0x000fea0003800000 */
.L_x_19:
        /* <DEDUP_REMOVED lines=9> */
.L_x_32:


//--------------------- .text._Z15kernel_update_iPdS_i --------------------------
	.section	.text._Z15kernel_update_iPdS_i,"ax",@progbits
	.align	128
        .global         _Z15kernel_update_iPdS_i
        .type           _Z15kernel_update_iPdS_i,@function
        .size           _Z15kernel_update_iPdS_i,(.L_x_33 - _Z15kernel_update_iPdS_i)
        .other          _Z15kernel_update_iPdS_i,@"STO_CUDA_ENTRY STV_DEFAULT"
_Z15kernel_update_iPdS_i:
.text._Z15kernel_update_iPdS_i:
[----:B------:R-:W-:Y:S08]  /*0000*/  LDC R1, c[0x0][0x37c] ;  /* 0x0000df00ff017b82 */ /* 0x000ff00000000800 */
[----:B------:R-:W0:Y:S01]  /*0010*/  LDC R11, c[0x0][0x390] ;  /* 0x0000e400ff0b7b82 */ /* 0x000e220000000800 */
[----:B------:R-:W1:Y:S01]  /*0020*/  S2R R3, SR_TID.X ;  /* 0x0000000000037919 */ /* 0x000e620000002100 */
[----:B------:R-:W2:Y:S06]  /*0030*/  S2R R2, SR_TID.Y ;  /* 0x0000000000027919 */ /* 0x000eac0000002200 */
[----:B------:R-:W1:Y:S08]  /*0040*/  S2UR UR4, SR_CTAID.X ;  /* 0x00000000000479c3 */ /* 0x000e700000002500 */
[----:B------:R-:W1:Y:S08]  /*0050*/  LDC R8, c[0x0][0x360] ;  /* 0x0000d800ff087b82 */ /* 0x000e700000000800 */
[----:B------:R-:W3:Y:S01]  /*0060*/  LDC R9, c[0x0][0x364] ;  /* 0x0000d900ff097b82 */ /* 0x000ee20000000800 */
[----:B0-----:R-:W-:-:S07]  /*0070*/  ISETP.GE.AND P0, PT, R11, 0x3, PT ;  /* 0x000000030b00780c */ /* 0x001fce0003f06270 */
[----:B------:R-:W0:Y:S01]  /*0080*/  S2UR UR5, SR_CTAID.Y ;  /* 0x00000000000579c3 */ /* 0x000e220000002600 */
[----:B-1----:R-:W-:-:S05]  /*0090*/  IMAD R8, R8, UR4, R3 ;  /* 0x0000000408087c24 */ /* 0x002fca000f8e0203 */
[----:B0-2---:R-:W-:Y:S05]  /*00a0*/  @!P0 EXIT ;  /* 0x000000000000894d */ /* 0x005fea0003800000 */
[----:B------:R-:W-:Y:S01]  /*00b0*/  IADD3 R0, PT, PT, R11, -0x1, RZ ;  /* 0xffffffff0b007810 */ /* 0x000fe20007ffe0ff */
[----:B---3--:R-:W-:Y:S01]  /*00c0*/  IMAD R9, R9, UR5, R2 ;  /* 0x0000000509097c24 */ /* 0x008fe2000f8e0202 */
[C---:B------:R-:W-:Y:S01]  /*00d0*/  IADD3 R2, PT, PT, R11.reuse, -0x3, RZ ;  /* 0xfffffffd0b027810 */ /* 0x040fe20007ffe0ff */
[----:B------:R-:W0:Y:S01]  /*00e0*/  LDCU.64 UR6, c[0x0][0x358] ;  /* 0x00006b00ff0677ac */ /* 0x000e220008000a00 */
[----:B------:R-:W-:Y:S01]  /*00f0*/  ISETP.GE.AND P0, PT, R8, R0, PT ;  /* 0x000000000800720c */ /* 0x000fe20003f06270 */
[-C--:B------:R-:W-:Y:S01]  /*0100*/  IMAD R6, R11, R11.reuse, RZ ;  /* 0x0000000b0b067224 */ /* 0x080fe200078e02ff */
[----:B------:R-:W-:Y:S01]  /*0110*/  ISETP.GE.U32.AND P1, PT, R2, 0x7, PT ;  /* 0x000000070200780c */ /* 0x000fe20003f26070 */
[----:B------:R-:W-:Y:S01]  /*0120*/  UMOV UR4, 0x1 ;  /* 0x0000000100047882 */ /* 0x000fe20000000000 */
[C---:B------:R-:W-:Y:S01]  /*0130*/  ISETP.LT.OR P0, PT, R8.reuse, 0x1, P0 ;  /* 0x000000010800780c */ /* 0x040fe20000701670 */
[----:B------:R-:W-:-:S03]  /*0140*/  IMAD R7, R8, R11, R9 ;  /* 0x0000000b08077224 */ /* 0x000fc600078e0209 */
[----:B------:R-:W-:-:S04]  /*0150*/  ISETP.EQ.OR P0, PT, R9, RZ, P0 ;  /* 0x000000ff0900720c */ /* 0x000fc80000702670 */
[----:B------:R-:W-:Y:S02]  /*0160*/  ISETP.GE.U32.OR P0, PT, R9, R0, P0 ;  /* 0x000000000900720c */ /* 0x000fe40000706470 */
[----:B------:R-:W-:-:S04]  /*0170*/  IADD3 R0, PT, PT, R11, -0x2, RZ ;  /* 0xfffffffe0b007810 */ /* 0x000fc80007ffe0ff */
[----:B------:R-:W-:Y:S01]  /*0180*/  LOP3.LUT R10, R0, 0x7, RZ, 0xc0, !PT ;  /* 0x00000007000a7812 */ /* 0x000fe200078ec0ff */
[----:B0-----:R-:W-:Y:S06]  /*0190*/  @!P1 BRA `(.L_x_20) ;  /* 0x0000000400109947 */ /* 0x001fec0003800000 */
[----:B------:R-:W0:Y:S01]  /*01a0*/  LDC.64 R2, c[0x0][0x380] ;  /* 0x0000e000ff027b82 */ /* 0x000e220000000a00 */
[----:B------:R-:W-:Y:S01]  /*01b0*/  LEA R12, R11, R8, 0x1 ;  /* 0x000000080b0c7211 */ /* 0x000fe200078e08ff */
[----:B------:R-:W-:Y:S01]  /*01c0*/  UMOV UR4, URZ ;  /* 0x000000ff00047c82 */ /* 0x000fe20008000000 */
[----:B------:R-:W-:-:S03]  /*01d0*/  LOP3.LUT R8, R0, 0xfffffff8, RZ, 0xc0, !PT ;  /* 0xfffffff800087812 */ /* 0x000fc600078ec0ff */
[----:B------:R-:W-:Y:S01]  /*01e0*/  IMAD R9, R12, R11, R9 ;  /* 0x0000000b0c097224 */ /* 0x000fe200078e0209 */
[----:B------:R-:W-:Y:S01]  /*01f0*/  MOV R11, R7 ;  /* 0x00000007000b7202 */ /* 0x000fe20000000f00 */
[----:B------:R-:W1:Y:S01]  /*0200*/  LDC.64 R4, c[0x0][0x388] ;  /* 0x0000e200ff047b82 */ /* 0x000e620000000a00 */
[----:B------:R-:W-:-:S07]  /*0210*/  IADD3 R8, PT, PT, -R8, RZ, RZ ;  /* 0x000000ff08087210 */ /* 0x000fce0007ffe1ff */
.L_x_23:
[----:B------:R-:W-:Y:S01]  /*0220*/  IADD3 R8, PT, PT, R8, 0x8, RZ ;  /* 0x0000000808087810 */ /* 0x000fe20007ffe0ff */
[----:B------:R-:W-:Y:S01]  /*0230*/  UIADD3 UR4, UPT, UPT, UR4, 0x8, URZ ;  /* 0x0000000804047890 */ /* 0x000fe2000fffe0ff */
[----:B------:R-:W-:Y:S02]  /*0240*/  BSSY.RECONVERGENT B0, `(.L_x_21) ;  /* 0x0000035000007945 */ /* 0x000fe40003800200 */
[----:B------:R-:W-:Y:S02]  /*0250*/  ISETP.NE.AND P1, PT, R8, RZ, PT ;  /* 0x000000ff0800720c */ /* 0x000fe40003f25270 */
[----:B--2---:R-:W-:Y:S11]  /*0260*/  @P0 BRA `(.L_x_22) ;  /* 0x0000000000c80947 */ /* 0x004ff60003800000 */
[----:B0-----:R-:W-:-:S04]  /*0270*/  IMAD.WIDE R14, R11, 0x8, R2 ;  /* 0x000000080b0e7825 */ /* 0x001fc800078e0202 */
[----:B-1----:R-:W-:Y:S01]  /*0280*/  IMAD.WIDE R12, R9, 0x8, R4 ;  /* 0x00000008090c7825 */ /* 0x002fe200078e0204 */
[----:B------:R-:W2:Y:S04]  /*0290*/  LDG.E.64 R16, desc[UR6][R14.64] ;  /* 0x000000060e107981 */ /* 0x000ea8000c1e1b00 */
[----:B------:R-:W2:Y:S02]  /*02a0*/  LDG.E.64 R18, desc[UR6][R12.64] ;  /* 0x000000060c127981 */ /* 0x000ea4000c1e1b00 */
[----:B--2---:R-:W-:Y:S01]  /*02b0*/  DADD R16, R16, R18 ;  /* 0x0000000010107229 */ /* 0x004fe20000000012 */
[----:B------:R-:W-:-:S07]  /*02c0*/  IMAD.WIDE R18, R6, 0x8, R12 ;  /* 0x0000000806127825 */ /* 0x000fce00078e020c */
[----:B------:R-:W-:Y:S01]  /*02d0*/  DMUL R20, R16, 0.5 ;  /* 0x3fe0000010147828 */ /* 0x000fe20000000000 */
[----:B------:R-:W-:-:S06]  /*02e0*/  IMAD.WIDE R16, R6, 0x8, R14 ;  /* 0x0000000806107825 */ /* 0x000fcc00078e020e */
[----:B------:R0:W-:Y:S04]  /*02f0*/  STG.E.64 desc[UR6][R16.64], R20 ;  /* 0x0000001410007986 */ /* 0x0001e8000c101b06 */
[----:B------:R-:W2:Y:S01]  /*0300*/  LDG.E.64 R22, desc[UR6][R18.64] ;  /* 0x0000000612167981 */ /* 0x000ea2000c1e1b00 */
[----:B------:R-:W-:Y:S01]  /*0310*/  IMAD.WIDE R14, R6, 0x8, R18 ;  /* 0x00000008060e7825 */ /* 0x000fe200078e0212 */
[----:B--2---:R-:W-:-:S08]  /*0320*/  DADD R22, R20, R22 ;  /* 0x0000000014167229 */ /* 0x004fd00000000016 */
[----:B------:R-:W-:Y:S01]  /*0330*/  DMUL R24, R22, 0.5 ;  /* 0x3fe0000016187828 */ /* 0x000fe20000000000 */
[----:B------:R-:W-:-:S06]  /*0340*/  IMAD.WIDE R22, R6, 0x8, R16 ;  /* 0x0000000806167825 */ /* 0x000fcc00078e0210 */
[----:B------:R-:W-:Y:S04]  /*0350*/  STG.E.64 desc[UR6][R22.64], R24 ;  /* 0x0000001816007986 */ /* 0x000fe8000c101b06 */
[----:B------:R-:W2:Y:S01]  /*0360*/  LDG.E.64 R12, desc[UR6][R14.64] ;  /* 0x000000060e0c7981 */ /* 0x000ea2000c1e1b00 */
[----:B0-----:R-:W-:Y:S01]  /*0370*/  IMAD.WIDE R16, R6, 0x8, R14 ;  /* 0x0000000806107825 */ /* 0x001fe200078e020e */
[----:B--2---:R-:W-:-:S08]  /*0380*/  DADD R12, R24, R12 ;  /* 0x00000000180c7229 */ /* 0x004fd0000000000c */
        /* <DEDUP_REMOVED lines=8> */
[----:B------:R1:W-:Y:S04]  /*0410*/  STG.E.64 desc[UR6][R20.64], R28 ;  /* 0x0000001c14007986 */ /* 0x0003e8000c101b06 */
        /* <DEDUP_REMOVED lines=12> */
[----:B------:R-:W3:Y:S01]  /*04e0*/  LDG.E.64 R18, desc[UR6][R16.64] ;  /* 0x0000000610127981 */ /* 0x000ee2000c1e1b00 */
[----:B-1----:R-:W-:-:S04]  /*04f0*/  IMAD.WIDE R20, R6, 0x8, R24 ;  /* 0x0000000806147825 */ /* 0x002fc800078e0218 */
[----:B0-----:R-:W-:Y:S01]  /*0500*/  IMAD.WIDE R14, R6, 0x8, R16 ;  /* 0x00000008060e7825 */ /* 0x001fe200078e0210 */
[----:B---3--:R-:W-:-:S08]  /*0510*/  DADD R18, R26, R18 ;  /* 0x000000001a127229 */ /* 0x008fd00000000012 */
[----:B------:R-:W-:-:S07]  /*0520*/  DMUL R18, R18, 0.5 ;  /* 0x3fe0000012127828 */ /* 0x000fce0000000000 */
[----:B------:R2:W-:Y:S04]  /*0530*/  STG.E.64 desc[UR6][R20.64], R18 ;  /* 0x0000001214007986 */ /* 0x0005e8000c101b06 */
[----:B------:R-:W3:Y:S01]  /*0540*/  LDG.E.64 R14, desc[UR6][R14.64] ;  /* 0x000000060e0e7981 */ /* 0x000ee2000c1e1b00 */
[----:B------:R-:W-:Y:S01]  /*0550*/  IMAD.WIDE R22, R6, 0x8, R20 ;  /* 0x0000000806167825 */ /* 0x000fe200078e0214 */
[----:B---3--:R-:W-:-:S08]  /*0560*/  DADD R12, R18, R14 ;  /* 0x00000000120c7229 */ /* 0x008fd0000000000e */
[----:B------:R-:W-:-:S07]  /*0570*/  DMUL R12, R12, 0.5 ;  /* 0x3fe000000c0c7828 */ /* 0x000fce0000000000 */
[----:B------:R2:W-:Y:S04]  /*0580*/  STG.E.64 desc[UR6][R22.64], R12 ;  /* 0x0000000c16007986 */ /* 0x0005e8000c101b06 */
.L_x_22:
[----:B------:R-:W-:Y:S05]  /*0590*/  BSYNC.RECONVERGENT B0 ;  /* 0x0000000000007941 */ /* 0x000fea0003800200 */
.L_x_21:
[C---:B------:R-:W-:Y:S02]  /*05a0*/  LEA R9, R6.reuse, R9, 0x3 ;  /* 0x0000000906097211 */ /* 0x040fe400078e18ff */
[----:B------:R-:W-:Y:S01]  /*05b0*/  LEA R11, R6, R11, 0x3 ;  /* 0x0000000b060b7211 */ /* 0x000fe200078e18ff */
[----:B------:R-:W-:Y:S06]  /*05c0*/  @P1 BRA `(.L_x_23) ;  /* 0xfffffffc00141947 */ /* 0x000fec000383ffff */
[----:B------:R-:W-:-:S12]  /*05d0*/  UIADD3 UR4, UPT, UPT, UR4, 0x1, URZ ;  /* 0x0000000104047890 */ /* 0x000fd8000fffe0ff */
.L_x_20:
[----:B------:R-:W-:-:S13]  /*05e0*/  ISETP.NE.AND P1, PT, R10, RZ, PT ;  /* 0x000000ff0a00720c */ /* 0x000fda0003f25270 */
[----:B------:R-:W-:Y:S05]  /*05f0*/  @!P1 EXIT ;  /* 0x000000000000994d */ /* 0x000fea0003800000 */
[----:B------:R-:W-:Y:S02]  /*0600*/  ISETP.GE.U32.AND P1, PT, R10, 0x4, PT ;  /* 0x000000040a00780c */ /* 0x000fe40003f26070 */
[----:B------:R-:W-:-:S11]  /*0610*/  LOP3.LUT R0, R0, 0x3, RZ, 0xc0, !PT ;  /* 0x0000000300007812 */ /* 0x000fd600078ec0ff */
[----:B------:R-:W-:Y:S05]  /*0620*/  @!P1 BRA `(.L_x_24) ;  /* 0x00000000008c9947 */ /* 0x000fea0003800000 */
[----:B------:R-:W-:Y:S04]  /*0630*/  BSSY.RECONVERGENT B0, `(.L_x_25) ;  /* 0x0000021000007945 */ /* 0x000fe80003800200 */
[----:B------:R-:W-:Y:S05]  /*0640*/  @P0 BRA `(.L_x_26) ;  /* 0x00000000007c0947 */ /* 0x000fea0003800000 */
[----:B0-----:R-:W0:Y:S01]  /*0650*/  LDC.64 R2, c[0x0][0x380] ;  /* 0x0000e000ff027b82 */ /* 0x001e220000000a00 */
[----:B------:R-:W-:-:S06]  /*0660*/  UIADD3 UR5, UPT, UPT, UR4, -0x1, URZ ;  /* 0xffffffff04057890 */ /* 0x000fcc000fffe0ff */
[C---:B-1----:R-:W-:Y:S01]  /*0670*/  IMAD R5, R6.reuse, UR5, R7 ;  /* 0x0000000506057c24 */ /* 0x042fe2000f8e0207 */
[----:B------:R-:W1:Y:S04]  /*0680*/  LDC.64 R8, c[0x0][0x388] ;  /* 0x0000e200ff087b82 */ /* 0x000e680000000a00 */
[----:B------:R-:W-:Y:S01]  /*0690*/  LEA R11, R6, R5, 0x1 ;  /* 0x00000005060b7211 */ /* 0x000fe200078e08ff */
[----:B0-----:R-:W-:-:S05]  /*06a0*/  IMAD.WIDE R2, R5, 0x8, R2 ;  /* 0x0000000805027825 */ /* 0x001fca00078e0202 */
[----:B------:R-:W3:Y:S01]  /*06b0*/  LDG.E.64 R4, desc[UR6][R2.64] ;  /* 0x0000000602047981 */ /* 0x000ee2000c1e1b00 */
[----:B-1----:R-:W-:-:S05]  /*06c0*/  IMAD.WIDE R8, R11, 0x8, R8 ;  /* 0x000000080b087825 */ /* 0x002fca00078e0208 */
[----:B------:R-:W3:Y:S01]  /*06d0*/  LDG.E.64 R10, desc[UR6][R8.64] ;  /* 0x00000006080a7981 */ /* 0x000ee2000c1e1b00 */
[----:B--2---:R-:W-:Y:S01]  /*06e0*/  IMAD.WIDE R12, R6, 0x8, R8 ;  /* 0x00000008060c7825 */ /* 0x004fe200078e0208 */
[----:B---3--:R-:W-:-:S03]  /*06f0*/  DADD R4, R4, R10 ;  /* 0x0000000004047229 */ /* 0x008fc6000000000a */
[----:B------:R-:W-:-:S05]  /*0700*/  IMAD.WIDE R10, R6, 0x8, R2 ;  /* 0x00000008060a7825 */ /* 0x000fca00078e0202 */
[----:B------:R-:W-:-:S07]  /*0710*/  DMUL R4, R4, 0.5 ;  /* 0x3fe0000004047828 */ /* 0x000fce0000000000 */
[----:B------:R0:W-:Y:S04]  /*0720*/  STG.E.64 desc[UR6][R10.64], R4 ;  /* 0x000000040a007986 */ /* 0x0001e8000c101b06 */
[----:B------:R-:W2:Y:S01]  /*0730*/  LDG.E.64 R14, desc[UR6][R12.64] ;  /* 0x000000060c0e7981 */ /* 0x000ea2000c1e1b00 */
[----:B------:R-:W-:-:S04]  /*0740*/  IMAD.WIDE R16, R6, 0x8, R10 ;  /* 0x0000000806107825 */ /* 0x000fc800078e020a */
[----:B------:R-:W-:Y:S01]  /*0750*/  IMAD.WIDE R2, R6, 0x8, R12 ;  /* 0x0000000806027825 */ /* 0x000fe200078e020c */
[----:B--2---:R-:W-:-:S08]  /*0760*/  DADD R14, R4, R14 ;  /* 0x00000000040e7229 */ /* 0x004fd0000000000e */
[----:B------:R-:W-:-:S07]  /*0770*/  DMUL R14, R14, 0.5 ;  /* 0x3fe000000e0e7828 */ /* 0x000fce0000000000 */
[----:B------:R3:W-:Y:S04]  /*0780*/  STG.E.64 desc[UR6][R16.64], R14 ;  /* 0x0000000e10007986 */ /* 0x0007e8000c101b06 */
[----:B------:R-:W2:Y:S01]  /*0790*/  LDG.E.64 R8, desc[UR6][R2.64] ;  /* 0x0000000602087981 */ /* 0x000ea2000c1e1b00 */
[----:B------:R-:W-:-:S04]  /*07a0*/  IMAD.WIDE R18, R6, 0x8, R16 ;  /* 0x0000000806127825 */ /* 0x000fc800078e0210 */
[----:B0-----:R-:W-:Y:S01]  /*07b0*/  IMAD.WIDE R4, R6, 0x8, R2 ;  /* 0x0000000806047825 */ /* 0x001fe200078e0202 */
[----:B--2---:R-:W-:-:S08]  /*07c0*/  DADD R8, R14, R8 ;  /* 0x000000000e087229 */ /* 0x004fd00000000008 */
[----:B------:R-:W-:-:S07]  /*07d0*/  DMUL R8, R8, 0.5 ;  /* 0x3fe0000008087828 */ /* 0x000fce0000000000 */
[----:B------:R3:W-:Y:S04]  /*07e0*/  STG.E.64 desc[UR6][R18.64], R8 ;  /* 0x0000000812007986 */ /* 0x0007e8000c101b06 */
[----:B------:R-:W2:Y:S01]  /*07f0*/  LDG.E.64 R4, desc[UR6][R4.64] ;  /* 0x0000000604047981 */ /* 0x000ea2000c1e1b00 */
[----:B------:R-:W-:Y:S01]  /*0800*/  IMAD.WIDE R12, R6, 0x8, R18 ;  /* 0x00000008060c7825 */ /* 0x000fe200078e0212 */
[----:B--2---:R-:W-:-:S08]  /*0810*/  DADD R10, R8, R4 ;  /* 0x00000000080a7229 */ /* 0x004fd00000000004 */
[----:B------:R-:W-:-:S07]  /*0820*/  DMUL R10, R10, 0.5 ;  /* 0x3fe000000a0a7828 */ /* 0x000fce0000000000 */
[----:B------:R3:W-:Y:S04]  /*0830*/  STG.E.64 desc[UR6][R12.64], R10 ;  /* 0x0000000a0c007986 */ /* 0x0007e8000c101b06 */
.L_x_26:
[----:B------:R-:W-:Y:S05]  /*0840*/  BSYNC.RECONVERGENT B0 ;  /* 0x0000000000007941 */ /* 0x000fea0003800200 */
.L_x_25:
[----:B------:R-:W-:-:S12]  /*0850*/  UIADD3 UR4, UPT, UPT, UR4, 0x4, URZ ;  /* 0x0000000404047890 */ /* 0x000fd8000fffe0ff */
.L_x_24:
[----:B------:R-:W-:-:S13]  /*0860*/  ISETP.NE.AND P1, PT, R0, RZ, PT ;  /* 0x000000ff0000720c */ /* 0x000fda0003f25270 */
[----:B------:R-:W-:Y:S05]  /*0870*/  @!P1 EXIT ;  /* 0x000000000000994d */ /* 0x000fea0003800000 */
[----:B------:R-:W-:-:S13]  /*0880*/  ISETP.NE.AND P1, PT, R0, 0x1, PT ;  /* 0x000000010000780c */ /* 0x000fda0003f25270 */
[----:B------:R-:W-:Y:S05]  /*0890*/  @!P1 BRA `(.L_x_27) ;  /* 0x00000000005c9947 */ /* 0x000fea0003800000 */
[----:B------:R-:W-:Y:S04]  /*08a0*/  BSSY.RECONVERGENT B0, `(.L_x_28) ;  /* 0x0000015000007945 */ /* 0x000fe80003800200 */
[----:B------:R-:W-:Y:S05]  /*08b0*/  @P0 BRA `(.L_x_29) ;  /* 0x00000000004c0947 */ /* 0x000fea0003800000 */
[----:B0-----:R-:W0:Y:S01]  /*08c0*/  LDC.64 R2, c[0x0][0x380] ;  /* 0x0000e000ff027b82 */ /* 0x001e220000000a00 */
[----:B------:R-:W-:-:S06]  /*08d0*/  UIADD3 UR5, UPT, UPT, UR4, -0x1, URZ ;  /* 0xffffffff04057890 */ /* 0x000fcc000fffe0ff */
[C---:B---3--:R-:W-:Y:S01]  /*08e0*/  IMAD R9, R6.reuse, UR5, R7 ;  /* 0x0000000506097c24 */ /* 0x048fe2000f8e0207 */
[----:B-1----:R-:W1:Y:S04]  /*08f0*/  LDC.64 R4, c[0x0][0x388] ;  /* 0x0000e200ff047b82 */ /* 0x002e680000000a00 */
[----:B------:R-:W-:Y:S01]  /*0900*/  LEA R11, R6, R9, 0x1 ;  /* 0x00000009060b7211 */ /* 0x000fe200078e08ff */
[----:B0-----:R-:W-:-:S05]  /*0910*/  IMAD.WIDE R8, R9, 0x8, R2 ;  /* 0x0000000809087825 */ /* 0x001fca00078e0202 */
[----:B------:R-:W3:Y:S01]  /*0920*/  LDG.E.64 R2, desc[UR6][R8.64] ;  /* 0x0000000608027981 */ /* 0x000ee2000c1e1b00 */
[----:B-1----:R-:W-:-:S05]  /*0930*/  IMAD.WIDE R10, R11, 0x8, R4 ;  /* 0x000000080b0a7825 */ /* 0x002fca00078e0204 */
[----:B------:R-:W3:Y:S01]  /*0940*/  LDG.E.64 R4, desc[UR6][R10.64] ;  /* 0x000000060a047981 */ /* 0x000ee2000c1e1b00 */
[----:B--2---:R-:W-:-:S04]  /*0950*/  IMAD.WIDE R12, R6, 0x8, R8 ;  /* 0x00000008060c7825 */ /* 0x004fc800078e0208 */
[----:B------:R-:W-:Y:S01]  /*0960*/  IMAD.WIDE R14, R6, 0x8, R10 ;  /* 0x00000008060e7825 */ /* 0x000fe200078e020a */
[----:B---3--:R-:W-:-:S08]  /*0970*/  DADD R2, R2, R4 ;  /* 0x0000000002027229 */ /* 0x008fd00000000004 */
[----:B------:R-:W-:-:S07]  /*0980*/  DMUL R2, R2, 0.5 ;  /* 0x3fe0000002027828 */ /* 0x000fce0000000000 */
[----:B------:R4:W-:Y:S04]  /*0990*/  STG.E.64 desc[UR6][R12.64], R2 ;  /* 0x000000020c007986 */ /* 0x0009e8000c101b06 */
[----:B------:R-:W2:Y:S01]  /*09a0*/  LDG.E.64 R4, desc[UR6][R14.64] ;  /* 0x000000060e047981 */ /* 0x000ea2000c1e1b00 */
[----:B------:R-:W-:Y:S01]  /*09b0*/  IMAD.WIDE R16, R6, 0x8, R12 ;  /* 0x0000000806107825 */ /* 0x000fe200078e020c */
[----:B--2---:R-:W-:-:S08]  /*09c0*/  DADD R4, R2, R4 ;  /* 0x0000000002047229 */ /* 0x004fd00000000004 */
[----:B------:R-:W-:-:S07]  /*09d0*/  DMUL R4, R4, 0.5 ;  /* 0x3fe0000004047828 */ /* 0x000fce0000000000 */
[----:B------:R4:W-:Y:S04]  /*09e0*/  STG.E.64 desc[UR6][R16.64], R4 ;  /* 0x0000000410007986 */ /* 0x0009e8000c101b06 */
.L_x_29:
[----:B------:R-:W-:Y:S05]  /*09f0*/  BSYNC.RECONVERGENT B0 ;  /* 0x0000000000007941 */ /* 0x000fea0003800200 */
.L_x_28:
[----:B------:R-:W-:-:S12]  /*0a00*/  UIADD3 UR4, UPT, UPT, UR4, 0x2, URZ ;  /* 0x0000000204047890 */ /* 0x000fd8000fffe0ff */
.L_x_27:
[----:B------:R-:W5:Y:S02]  /*0a10*/  LDC R0, c[0x0][0x390] ;  /* 0x0000e400ff007b82 */ /* 0x000f640000000800 */
[----:B-----5:R-:W-:-:S04]  /*0a20*/  LOP3.LUT R0, R0, 0x1, RZ, 0xc0, !PT ;  /* 0x0000000100007812 */ /* 0x020fc800078ec0ff */
[----:B------:R-:W-:-:S13]  /*0a30*/  ISETP.NE.U32.OR P0, PT, R0, 0x1, P0 ;  /* 0x000000010000780c */ /* 0x000fda0000705470 */
[----:B------:R-:W-:Y:S05]  /*0a40*/  @P0 EXIT ;  /* 0x000000000000094d */ /* 0x000fea0003800000 */
[----:B---3--:R-:W3:Y:S01]  /*0a50*/  LDC.64 R8, c[0x0][0x388] ;  /* 0x0000e200ff087b82 */ /* 0x008ee20000000a00 */
[----:B------:R-:W-:-:S06]  /*0a60*/  UIADD3 UR5, UPT, UPT, UR4, -0x1, URZ ;  /* 0xffffffff04057890 */ /* 0x000fcc000fffe0ff */
[C---:B------:R-:W-:Y:S01]  /*0a70*/  IMAD R7, R6.reuse, UR5, R7 ;  /* 0x0000000506077c24 */ /* 0x040fe2000f8e0207 */
[----:B0---4-:R-:W0:Y:S04]  /*0a80*/  LDC.64 R2, c[0x0][0x380] ;  /* 0x0000e000ff027b82 */ /* 0x011e280000000a00 */
[----:B-1----:R-:W-:-:S05]  /*0a90*/  LEA R5, R6, R7, 0x1 ;  /* 0x0000000706057211 */ /* 0x002fca00078e08ff */
[----:B---3--:R-:W-:-:S06]  /*0aa0*/  IMAD.WIDE R8, R5, 0x8, R8 ;  /* 0x0000000805087825 */ /* 0x008fcc00078e0208 */
[----:B------:R-:W3:Y:S01]  /*0ab0*/  LDG.E.64 R8, desc[UR6][R8.64] ;  /* 0x0000000608087981 */ /* 0x000ee2000c1e1b00 */
[----:B0-----:R-:W-:-:S05]  /*0ac0*/  IMAD.WIDE R2, R7, 0x8, R2 ;  /* 0x0000000807027825 */ /* 0x001fca00078e0202 */
[----:B------:R-:W3:Y:S01]  /*0ad0*/  LDG.E.64 R4, desc[UR6][R2.64] ;  /* 0x0000000602047981 */ /* 0x000ee2000c1e1b00 */
[----:B------:R-:W-:Y:S01]  /*0ae0*/  IMAD.WIDE R6, R6, 0x8, R2 ;  /* 0x0000000806067825 */ /* 0x000fe200078e0202 */
[----:B---3--:R-:W-:-:S08]  /*0af0*/  DADD R4, R4, R8 ;  /* 0x0000000004047229 */ /* 0x008fd00000000008 */
[----:B------:R-:W-:-:S07]  /*0b00*/  DMUL R4, R4, 0.5 ;  /* 0x3fe0000004047828 */ /* 0x000fce0000000000 */
[----:B------:R-:W-:Y:S01]  /*0b10*/  STG.E.64 desc[UR6][R6.64], R4 ;  /* 0x0000000406007986 */ /* 0x000fe2000c101b06 */
[----:B------:R-:W-:Y:S05]  /*0b20*/  EXIT ;  /* 0x000000000000794d */ /* 0x000fea0003800000 */
.L_x_30:
        /* <DEDUP_REMOVED lines=13> */
.L_x_33:


//--------------------- .nv.shared._Z15kernel_update_kPdS_S_i --------------------------
	.section	.nv.shared._Z15kernel_update_kPdS_S_i,"aw",@nobits
	.sectionflags	@""
	.align	16
	.zero		1024


//--------------------- .nv.shared.reserved.0     --------------------------
	.section	.nv.shared.reserved.0,"aw",@nobits
	.weak		__nv_reservedSMEM_offset_0_alias
	.size		__nv_reservedSMEM_offset_0_alias, 0, 64
	.other		__nv_reservedSMEM_offset_0_alias,@"STO_CUDA_RESERVED_SHARED STV_DEFAULT"
__nv_reservedSMEM_offset_0_alias:
	.zero		0
	.zero		64


//--------------------- .nv.shared._Z15kernel_update_jPdS_i --------------------------
	.section	.nv.shared._Z15kernel_update_jPdS_i,"aw",@nobits
	.sectionflags	@""
	.align	16
	.zero		1024


//--------------------- .nv.shared._Z15kernel_update_iPdS_i --------------------------
	.section	.nv.shared._Z15kernel_update_iPdS_i,"aw",@nobits
	.sectionflags	@""
	.align	16
	.zero		1024


//--------------------- .nv.constant0._Z15kernel_update_kPdS_S_i --------------------------
	.section	.nv.constant0._Z15kernel_update_kPdS_S_i,"a",@progbits
	.sectionflags	@""
	.align	4
.nv.constant0._Z15kernel_update_kPdS_S_i:
	.zero		924


//--------------------- .nv.constant0._Z15kernel_update_jPdS_i --------------------------
	.section	.nv.constant0._Z15kernel_update_jPdS_i,"a",@progbits
	.sectionflags	@""
	.align	4
.nv.constant0._Z15kernel_update_jPdS_i:
	.zero		916


//--------------------- .nv.constant0._Z15kernel_update_iPdS_i --------------------------
	.section	.nv.constant0._Z15kernel_update_iPdS_i,"a",@progbits
	.sectionflags	@""
	.align	4
.nv.constant0._Z15kernel_update_iPdS_i:
	.zero		916


//--------------------- SYMBOLS --------------------------

	.type		.nv.reservedSmem.offset0,@object
	.size		.nv.reservedSmem.offset0,0x4
	.type		.nv.reservedSmem.cap,@object
	.size		.nv.reservedSmem.cap,0x4
